def matmul_kernel(
    a_ptr,
    b_ptr,
    c_ptr,
    M,
    N,
    K,
    stride_am,
    stride_ak,
    stride_bk,
    stride_bn,
    stride_cm,
    stride_cn,
    BLOCK_M: tl.constexpr,
    BLOCK_N: tl.constexpr,
    BLOCK_K: tl.constexpr,
    GROUP_M: tl.constexpr,
):
    pid = tl.program_id(axis=0)
    num_pid_m = tl.cdiv(M, BLOCK_M)
    num_pid_n = tl.cdiv(N, BLOCK_N)
    num_pid_in_group = GROUP_M * num_pid_n
    group_id = pid // num_pid_in_group
    first_pid_m = group_id * GROUP_M
    group_size_m = min(num_pid_m - first_pid_m, GROUP_M)
    pid_m = first_pid_m + ((pid % num_pid_in_group) % group_size_m)
    pid_n = (pid % num_pid_in_group) // group_size_m

    offs_am = (pid_m * BLOCK_M + tl.arange(0, BLOCK_M)) % M
    offs_bn = (pid_n * BLOCK_N + tl.arange(0, BLOCK_N)) % N
    offs_k = tl.arange(0, BLOCK_K)
    a_ptrs = a_ptr + offs_am[:, None] * stride_am + offs_k[None, :] * stride_ak
    b_ptrs = b_ptr + offs_k[:, None] * stride_bk + offs_bn[None, :] * stride_bn

    acc = tl.zeros((BLOCK_M, BLOCK_N), dtype=tl.float32)
    for kk in range(0, tl.cdiv(K, BLOCK_K)):
        a = tl.load(a_ptrs, mask=offs_k[None, :] < K - kk * BLOCK_K, other=0.0)
        b = tl.load(b_ptrs, mask=offs_k[:, None] < K - kk * BLOCK_K, other=0.0)
        acc = tl.dot(a, b, acc)
        a_ptrs += BLOCK_K * stride_ak
        b_ptrs += BLOCK_K * stride_bk

    c = acc.to(c_ptr.dtype.element_ty)
    offs_cm = pid_m * BLOCK_M + tl.arange(0, BLOCK_M)
    offs_cn = pid_n * BLOCK_N + tl.arange(0, BLOCK_N)
    c_ptrs = c_ptr + offs_cm[:, None] * stride_cm + offs_cn[None, :] * stride_cn
    mask = (offs_cm[:, None] < M) & (offs_cn[None, :] < N)
    tl.store(c_ptrs, c, mask=mask)

# config = {"BLOCK_K": 64, "BLOCK_M": 256, "BLOCK_N": 16, "GROUP_M": 8, "arch": "sm_100", "dtype": "bf16", "num_ctas": 1, "num_stages": 2, "num_warps": 8}
# arch = sm_100


// ===== COMPILED SASS (sm_100a) =====

	.target	sm_100a

	.elftype	@"ET_EXEC"


//--------------------- .note.nv.tkinfo           --------------------------
	.section	.note.nv.tkinfo,"",@"SHT_NOTE"
	.sectionflags	@"SHF_NOTE_NV_TKINFO"
	.tkinfo
        /*0018*/ 	.word	0x00000081
        /*0030*/ 	.string	""
        /*0030*/ 	.string	"ptxas-blackwell"
        /*0030*/ 	.string	"Cuda compilation tools, release 12.9, V12.9.86"
        /*0030*/ 	.string	"Build cuda_12.9.r12.9/compiler.36037853_0"
        /*0030*/ 	.string	"-v  -suppress-debug-info  -lineinfo  -arch sm_100a "



//--------------------- .note.nv.cuver            --------------------------
	.section	.note.nv.cuver,"",@"SHT_NOTE"
	.sectionflags	@"SHF_NOTE_NV_CUVER"
        /*0018*/ 	.short	0x0001
        /*001a*/ 	.short	0x0064
        /*001c*/ 	.short	0x0001
        /*001e*/ 	.short	0x0000
        /*0020*/ 	.short	0x0001
        /*0022*/ 	.short	0x0000


//--------------------- .nv.info                  --------------------------
	.section	.nv.info,"",@"SHT_CUDA_INFO"
	.align	4


	//----- nvinfo : EIATTR_REGCOUNT
	.align		4
        /*0000*/ 	.byte	0x04, 0x2f
        /*0002*/ 	.short	(.L_4 - .L_3)
	.align		4
.L_3:
        /*0004*/ 	.word	index@(matmul_kernel)
        /*0008*/ 	.word	0x000000e7


	//----- nvinfo : EIATTR_FRAME_SIZE
	.align		4
.L_4:
        /*000c*/ 	.byte	0x04, 0x11
        /*000e*/ 	.short	(.L_6 - .L_5)
	.align		4
.L_5:
        /*0010*/ 	.word	index@($__internal_2_$__cuda_sm10x_tcgen05_guardrail_trap_unallocated_columns_being_dealloced)
        /*0014*/ 	.word	0x00000000


	//----- nvinfo : EIATTR_FRAME_SIZE
	.align		4
.L_6:
        /*0018*/ 	.byte	0x04, 0x11
        /*001a*/ 	.short	(.L_8 - .L_7)
	.align		4
.L_7:
        /*001c*/ 	.word	index@($__internal_1_$__cuda_sm10x_tcgen05_guardrail_trap_phase_invalid_during_alloc)
        /*0020*/ 	.word	0x00000000


	//----- nvinfo : EIATTR_FRAME_SIZE
	.align		4
.L_8:
        /*0024*/ 	.byte	0x04, 0x11
        /*0026*/ 	.short	(.L_10 - .L_9)
	.align		4
.L_9:
        /*0028*/ 	.word	index@($__internal_0_$__cuda_sm10x_tcgen05_guardrail_trap_col_being_dealloced_not_returned_by_alloc)
        /*002c*/ 	.word	0x00000000


	//----- nvinfo : EIATTR_FRAME_SIZE
	.align		4
.L_10:
        /*0030*/ 	.byte	0x04, 0x11
        /*0032*/ 	.short	(.L_12 - .L_11)
	.align		4
.L_11:
        /*0034*/ 	.word	index@(matmul_kernel)
        /*0038*/ 	.word	0x00000000


	//----- nvinfo : EIATTR_MIN_STACK_SIZE
	.align		4
.L_12:
        /*003c*/ 	.byte	0x04, 0x12
        /*003e*/ 	.short	(.L_14 - .L_13)
	.align		4
.L_13:
        /*0040*/ 	.word	index@(matmul_kernel)
        /*0044*/ 	.word	0x00000000
.L_14:


//--------------------- .nv.info.matmul_kernel    --------------------------
	.section	.nv.info.matmul_kernel,"",@"SHT_CUDA_INFO"
	.sectionflags	@""
	.align	4


	//----- nvinfo : EIATTR_CUDA_API_VERSION
	.align		4
        /*0000*/ 	.byte	0x04, 0x37
        /*0002*/ 	.short	(.L_16 - .L_15)
.L_15:
        /*0004*/ 	.word	0x00000081


	//----- nvinfo : EIATTR_KPARAM_INFO
	.align		4
.L_16:
        /*0008*/ 	.byte	0x04, 0x17
        /*000a*/ 	.short	(.L_18 - .L_17)
.L_17:
        /*000c*/ 	.word	0x00000000
        /*0010*/ 	.short	0x000d
        /*0012*/ 	.short	0x0048
        /*0014*/ 	.byte	0x00, 0xf4, 0x21, 0x00


	//----- nvinfo : EIATTR_KPARAM_INFO
	.align		4
.L_18:
        /*0018*/ 	.byte	0x04, 0x17
        /*001a*/ 	.short	(.L_20 - .L_19)
.L_19:
        /*001c*/ 	.word	0x00000000
        /*0020*/ 	.short	0x000c
        /*0022*/ 	.short	0x0040
        /*0024*/ 	.byte	0x00, 0xf4, 0x21, 0x00


	//----- nvinfo : EIATTR_KPARAM_INFO
	.align		4
.L_20:
        /*0028*/ 	.byte	0x04, 0x17
        /*002a*/ 	.short	(.L_22 - .L_21)
.L_21:
        /*002c*/ 	.word	0x00000000
        /*0030*/ 	.short	0x000b
        /*0032*/ 	.short	0x0038
        /*0034*/ 	.byte	0x00, 0xf0, 0x11, 0x00


	//----- nvinfo : EIATTR_KPARAM_INFO
	.align		4
.L_22:
        /*0038*/ 	.byte	0x04, 0x17
        /*003a*/ 	.short	(.L_24 - .L_23)
.L_23:
        /*003c*/ 	.word	0x00000000
        /*0040*/ 	.short	0x000a
        /*0042*/ 	.short	0x0034
        /*0044*/ 	.byte	0x00, 0xf0, 0x11, 0x00


	//----- nvinfo : EIATTR_KPARAM_INFO
	.align		4
.L_24:
        /*0048*/ 	.byte	0x04, 0x17
        /*004a*/ 	.short	(.L_26 - .L_25)
.L_25:
        /*004c*/ 	.word	0x00000000
        /*0050*/ 	.short	0x0009
        /*0052*/ 	.short	0x0030
        /*0054*/ 	.byte	0x00, 0xf0, 0x11, 0x00


	//----- nvinfo : EIATTR_KPARAM_INFO
	.align		4
.L_26:
        /*0058*/ 	.byte	0x04, 0x17
        /*005a*/ 	.short	(.L_28 - .L_27)
.L_27:
        /*005c*/ 	.word	0x00000000
        /*0060*/ 	.short	0x0008
        /*0062*/ 	.short	0x002c
        /*0064*/ 	.byte	0x00, 0xf0, 0x11, 0x00


	//----- nvinfo : EIATTR_KPARAM_INFO
	.align		4
.L_28:
        /*0068*/ 	.byte	0x04, 0x17
        /*006a*/ 	.short	(.L_30 - .L_29)
.L_29:
        /*006c*/ 	.word	0x00000000
        /*0070*/ 	.short	0x0007
        /*0072*/ 	.short	0x0028
        /*0074*/ 	.byte	0x00, 0xf0, 0x11, 0x00


	//----- nvinfo : EIATTR_KPARAM_INFO
	.align		4
.L_30:
        /*0078*/ 	.byte	0x04, 0x17
        /*007a*/ 	.short	(.L_32 - .L_31)
.L_31:
        /*007c*/ 	.word	0x00000000
        /*0080*/ 	.short	0x0006
        /*0082*/ 	.short	0x0024
        /*0084*/ 	.byte	0x00, 0xf0, 0x11, 0x00


	//----- nvinfo : EIATTR_KPARAM_INFO
	.align		4
.L_32:
        /*0088*/ 	.byte	0x04, 0x17
        /*008a*/ 	.short	(.L_34 - .L_33)
.L_33:
        /*008c*/ 	.word	0x00000000
        /*0090*/ 	.short	0x0005
        /*0092*/ 	.short	0x0020
        /*0094*/ 	.byte	0x00, 0xf0, 0x11, 0x00


	//----- nvinfo : EIATTR_KPARAM_INFO
	.align		4
.L_34:
        /*0098*/ 	.byte	0x04, 0x17
        /*009a*/ 	.short	(.L_36 - .L_35)
.L_35:
        /*009c*/ 	.word	0x00000000
        /*00a0*/ 	.short	0x0004
        /*00a2*/ 	.short	0x001c
        /*00a4*/ 	.byte	0x00, 0xf0, 0x11, 0x00


	//----- nvinfo : EIATTR_KPARAM_INFO
	.align		4
.L_36:
        /*00a8*/ 	.byte	0x04, 0x17
        /*00aa*/ 	.short	(.L_38 - .L_37)
.L_37:
        /*00ac*/ 	.word	0x00000000
        /*00b0*/ 	.short	0x0003
        /*00b2*/ 	.short	0x0018
        /*00b4*/ 	.byte	0x00, 0xf0, 0x11, 0x00


	//----- nvinfo : EIATTR_KPARAM_INFO
	.align		4
.L_38:
        /*00b8*/ 	.byte	0x04, 0x17
        /*00ba*/ 	.short	(.L_40 - .L_39)
.L_39:
        /*00bc*/ 	.word	0x00000000
        /*00c0*/ 	.short	0x0002
        /*00c2*/ 	.short	0x0010
        /*00c4*/ 	.byte	0x00, 0xf4, 0x21, 0x00


	//----- nvinfo : EIATTR_KPARAM_INFO
	.align		4
.L_40:
        /*00c8*/ 	.byte	0x04, 0x17
        /*00ca*/ 	.short	(.L_42 - .L_41)
.L_41:
        /*00cc*/ 	.word	0x00000000
        /*00d0*/ 	.short	0x0001
        /*00d2*/ 	.short	0x0008
        /*00d4*/ 	.byte	0x00, 0xf4, 0x21, 0x00


	//----- nvinfo : EIATTR_KPARAM_INFO
	.align		4
.L_42:
        /*00d8*/ 	.byte	0x04, 0x17
        /*00da*/ 	.short	(.L_44 - .L_43)
.L_43:
        /*00dc*/ 	.word	0x00000000
        /*00e0*/ 	.short	0x0000
        /*00e2*/ 	.short	0x0000
        /*00e4*/ 	.byte	0x00, 0xf4, 0x21, 0x00


	//----- nvinfo : EIATTR_AT_ENTRY_FRAGMENTS
	.align		4
.L_44:
        /*00e8*/ 	.byte	0x04, 0x4f
        /*00ea*/ 	.short	(.L_46 - .L_45)


	//   ....[0]....
.L_45:
        /*00ec*/ 	.word	0x00000004


	//----- nvinfo : EIATTR_RESERVED_SMEM_USED
	.align		4
.L_46:
        /*00f0*/ 	.byte	0x01, 0x41
	.zero		2


	//----- nvinfo : EIATTR_SPARSE_MMA_MASK
	.align		4
        /*00f4*/ 	.byte	0x03, 0x50
        /*00f6*/ 	.short	0x0000


	//----- nvinfo : EIATTR_TCGEN05_1CTA_USED
	.align		4
        /*00f8*/ 	.byte	0x01, 0x51
	.zero		2


	//----- nvinfo : EIATTR_MAXREG_COUNT
	.align		4
        /*00fc*/ 	.byte	0x03, 0x1b
        /*00fe*/ 	.short	0x00ff


	//----- nvinfo : EIATTR_NUM_BARRIERS
	.align		4
        /*0100*/ 	.byte	0x02, 0x4c
        /*0102*/ 	.byte	0x01
	.zero		1


	//----- nvinfo : EIATTR_INT_WARP_WIDE_INSTR_OFFSETS
	.align		4
        /*0104*/ 	.byte	0x04, 0x31
        /*0106*/ 	.short	(.L_48 - .L_47)


	//   ....[0]....
.L_47:
        /*0108*/ 	.word	0x00000f00


	//   ....[1]....
        /*010c*/ 	.word	0x00000f10


	//   ....[2]....
        /*0110*/ 	.word	0x00003ae0


	//   ....[3]....
        /*0114*/ 	.word	0x00007620


	//   ....[4]....
        /*0118*/ 	.word	0x00007670


	//----- nvinfo : EIATTR_COOP_GROUP_MASK_REGIDS
	.align		4
.L_48:
        /*011c*/ 	.byte	0x04, 0x29
        /*011e*/ 	.short	(.L_50 - .L_49)


	//   ....[0]....
.L_49:
        /*0120*/ 	.word	0xffffffff


	//   ....[1]....
        /*0124*/ 	.word	0xffffffff


	//   ....[2]....
        /*0128*/ 	.word	0xffffffff


	//   ....[3]....
        /*012c*/ 	.word	0xffffffff


	//----- nvinfo : EIATTR_COOP_GROUP_INSTR_OFFSETS
	.align		4
.L_50:
        /*0130*/ 	.byte	0x04, 0x28
        /*0132*/ 	.short	(.L_52 - .L_51)


	//   ....[0]....
.L_51:
        /*0134*/ 	.word	0x00000070


	//   ....[1]....
        /*0138*/ 	.word	0x00000330


	//   ....[2]....
        /*013c*/ 	.word	0x000074b0


	//   ....[3]....
        /*0140*/ 	.word	0x00007720


	//----- nvinfo : EIATTR_VRC_CTA_INIT_COUNT
	.align		4
.L_52:
        /*0144*/ 	.byte	0x02, 0x4a
        /*0146*/ 	.byte	0x80
	.zero		1


	//----- nvinfo : EIATTR_MBARRIER_INSTR_OFFSETS
	.align		4
        /*0148*/ 	.byte	0x04, 0x39
        /*014a*/ 	.short	(.L_54 - .L_53)


	//   ....[0]....
.L_53:
        /*014c*/ 	.word	0x00001090
        /*0150*/ 	.word	0x000000ff
        /*0154*/ 	.word	0x00000000
        /*0158*/ 	.short	0x0100
        /*015a*/ 	.byte	0x06
	.zero		1


	//   ....[1]....
        /*015c*/ 	.word	0x00003b50
        /*0160*/ 	.word	0x000000ff
        /*0164*/ 	.word	0x00001008
        /*0168*/ 	.short	0x0100
        /*016a*/ 	.byte	0x09
	.zero		1


	//   ....[2]....
        /*016c*/ 	.word	0x00006500
        /*0170*/ 	.word	0x000000ff
        /*0174*/ 	.word	0x00000000
        /*0178*/ 	.short	0x010a
        /*017a*/ 	.byte	0x06
	.zero		1


	//   ....[3]....
        /*017c*/ 	.word	0x00006cb0
        /*0180*/ 	.word	0x000000ff
        /*0184*/ 	.word	0x00000000
        /*0188*/ 	.short	0x010a
        /*018a*/ 	.byte	0x06
	.zero		1


	//   ....[4]....
        /*018c*/ 	.word	0x00006dd0
        /*0190*/ 	.word	0x000000ff
        /*0194*/ 	.word	0x00001000
        /*0198*/ 	.short	0x0108
        /*019a*/ 	.byte	0x09
	.zero		1


	//   ....[5]....
        /*019c*/ 	.word	0x00006e30
        /*01a0*/ 	.word	0x000000ff
        /*01a4*/ 	.word	0x00001008
        /*01a8*/ 	.short	0x0108
        /*01aa*/ 	.byte	0x09
	.zero		1


	//   ....[6]....
        /*01ac*/ 	.word	0x00007740
        /*01b0*/ 	.word	0x000000ff
        /*01b4*/ 	.word	0x00000000
        /*01b8*/ 	.short	0x010a
        /*01ba*/ 	.byte	0x06
	.zero		1


	//   ....[7]....
        /*01bc*/ 	.word	0x00007770
        /*01c0*/ 	.word	0x000000ff
        /*01c4*/ 	.word	0x00000000
        /*01c8*/ 	.short	0x010a
        /*01ca*/ 	.byte	0x06
	.zero		1


	//----- nvinfo : EIATTR_NUM_MBARRIERS
	.align		4
.L_54:
        /*01cc*/ 	.byte	0x03, 0x38
        /*01ce*/ 	.short	0x0002


	//----- nvinfo : EIATTR_EXIT_INSTR_OFFSETS
	.align		4
        /*01d0*/ 	.byte	0x04, 0x1c
        /*01d2*/ 	.short	(.L_56 - .L_55)


	//   ....[0]....
.L_55:
        /*01d4*/ 	.word	0x00007730


	//----- nvinfo : EIATTR_REQNTID
	.align		4
.L_56:
        /*01d8*/ 	.byte	0x04, 0x10
        /*01da*/ 	.short	(.L_58 - .L_57)
.L_57:
        /*01dc*/ 	.word	0x00000100
        /*01e0*/ 	.word	0x00000001
        /*01e4*/ 	.word	0x00000001


	//----- nvinfo : EIATTR_CRS_STACK_SIZE
	.align		4
.L_58:
        /*01e8*/ 	.byte	0x04, 0x1e
        /*01ea*/ 	.short	(.L_60 - .L_59)
.L_59:
        /*01ec*/ 	.word	0x00000000


	//----- nvinfo : EIATTR_CBANK_PARAM_SIZE
	.align		4
.L_60:
        /*01f0*/ 	.byte	0x03, 0x19
        /*01f2*/ 	.short	0x0050


	//----- nvinfo : EIATTR_PARAM_CBANK
	.align		4
        /*01f4*/ 	.byte	0x04, 0x0a
        /*01f6*/ 	.short	(.L_62 - .L_61)
	.align		4
.L_61:
        /*01f8*/ 	.word	index@(.nv.constant0.matmul_kernel)
        /*01fc*/ 	.short	0x0380
        /*01fe*/ 	.short	0x0050


	//----- nvinfo : EIATTR_SW_WAR
	.align		4
.L_62:
        /*0200*/ 	.byte	0x04, 0x36
        /*0202*/ 	.short	(.L_64 - .L_63)
.L_63:
        /*0204*/ 	.word	0x00000008
.L_64:


//--------------------- .nv.compat                --------------------------
	.section	.nv.compat,"",@"SHT_CUDA_COMPAT_INFO"
	.align	4
        /*0000*/ 	.byte	0x02, 0x02, 0x02, 0x00, 0x02, 0x05, 0x05, 0x00, 0x02, 0x03, 0x00, 0x00, 0x02, 0x06, 0x01, 0x00


//--------------------- .nv.callgraph             --------------------------
	.section	.nv.callgraph,"",@"SHT_CUDA_CALLGRAPH"
	.align	4
	.sectionentsize	8
	.align		4
        /*0000*/ 	.word	0x00000000
	.align		4
        /*0004*/ 	.word	0xffffffff
	.align		4
        /*0008*/ 	.word	0x00000000
	.align		4
        /*000c*/ 	.word	0xfffffffe
	.align		4
        /*0010*/ 	.word	0x00000000
	.align		4
        /*0014*/ 	.word	0xfffffffd
	.align		4
        /*0018*/ 	.word	0x00000000
	.align		4
        /*001c*/ 	.word	0xfffffffc


//--------------------- .text.matmul_kernel       --------------------------
	.section	.text.matmul_kernel,"ax",@progbits
	.align	128
        .global         matmul_kernel
        .type           matmul_kernel,@function
        .size           matmul_kernel,(.L_x_21 - matmul_kernel)
        .other          matmul_kernel,@"STO_CUDA_ENTRY STV_DEFAULT"
matmul_kernel:
.text.matmul_kernel:
[----:B------:R-:W0:Y:S01]  /*0000*/  LDC R1, c[0x0][0x37c] ;  /* 0x0000df00ff017b82 */ /* 0x000e220000000800 */
[----:B------:R-:W1:Y:S01]  /*0010*/  S2R R50, SR_TID.X ;  /* 0x0000000000327919 */ /* 0x000e620000002100 */
[----:B------:R-:W2:Y:S01]  /*0020*/  LDCU.64 UR22, c[0x0][0x358] ;  /* 0x00006b00ff1677ac */ /* 0x000ea20008000a00 */
[----:B-1----:R-:W-:-:S13]  /*0030*/  ISETP.GE.U32.AND P0, PT, R50, 0x20, PT ;  /* 0x000000203200780c */ /* 0x002fda0003f06070 */
[----:B------:R-:W-:Y:S02]  /*0040*/  VOTEU.ANY UP0, P0 ;  /* 0x0000000000ff7886 */ /* 0x000fe40000000100 */
[----:B0-2---:R-:W-:Y:S05]  /*0050*/  BRA.U UP0, `(.L_x_0) ;  /* 0x0000000100b87547 */ /* 0x005fea000b800000 */
[----:B------:R-:W0:Y:S01]  /*0060*/  S2UR UR6, SR_CgaCtaId ;  /* 0x00000000000679c3 */ /* 0x000e220000008800 */
[----:B------:R-:W-:Y:S01]  /*0070*/  NOP ;  /* 0x0000000000007918 */ /* 0x000fe20000000000 */
[----:B------:R-:W-:Y:S02]  /*0080*/  UMOV UR4, 0x40 ;  /* 0x0000004000047882 */ /* 0x000fe40000000000 */
[----:B0-----:R-:W-:-:S09]  /*0090*/  ULEA UR4, UR6, UR4, 0x18 ;  /* 0x0000000406047291 */ /* 0x001fd2000f8ec0ff */
[----:B------:R-:W0:Y:S01]  /*00a0*/  LDS.U8 R0, [UR4] ;  /* 0x00000004ff007984 */ /* 0x000e220008000000 */
[----:B------:R-:W-:Y:S02]  /*00b0*/  UMOV UR4, 0x400 ;  /* 0x0000040000047882 */ /* 0x000fe40000000000 */
[----:B------:R-:W-:Y:S01]  /*00c0*/  ULEA UR4, UR6, UR4, 0x18 ;  /* 0x0000000406047291 */ /* 0x000fe2000f8ec0ff */
[----:B0-----:R-:W-:-:S13]  /*00d0*/  ISETP.NE.AND P0, PT, R0, RZ, PT ;  /* 0x000000ff0000720c */ /* 0x001fda0003f05270 */
[----:B------:R-:W-:Y:S05]  /*00e0*/  @P0 BRA `(.L_x_1) ;  /* 0x00000000007c0947 */ /* 0x000fea0003800000 */
[----:B------:R-:W-:-:S13]  /*00f0*/  ELECT P0, URZ, PT ;  /* 0x0000000000ff782f */ /* 0x000fda0003800000 */
[----:B------:R-:W-:Y:S05]  /*0100*/  @!P0 BRA `(.L_x_2) ;  /* 0x0000000000848947 */ /* 0x000fea0003800000 */
[----:B------:R-:W-:Y:S01]  /*0110*/  UMOV UR5, 0x4 ;  /* 0x0000000400057882 */ /* 0x000fe20000000000 */
[----:B------:R-:W-:Y:S02]  /*0120*/  IMAD.MOV.U32 R4, RZ, RZ, 0x1 ;  /* 0x00000001ff047424 */ /* 0x000fe400078e00ff */
[----:B------:R-:W-:Y:S02]  /*0130*/  IMAD.MOV.U32 R5, RZ, RZ, 0xf ;  /* 0x0000000fff057424 */ /* 0x000fe400078e00ff */
[----:B------:R-:W-:Y:S04]  /*0140*/  DEPBAR.LE SB0, 0x36 ;  /* 0x00008d800000791a */ /* 0x000fe80000000000 */
[----:B------:R-:W0:Y:S02]  /*0150*/  UTCATOMSWS.FIND_AND_SET.ALIGN UP1, UR5, UR5 ;  /* 0x00000005000575e3 */ /* 0x000e240008020800 */
[----:B0-----:R-:W-:-:S04]  /*0160*/  PLOP3.LUT P0, PT, PT, PT, UP1, 0x80, 0x8 ;  /* 0x000000000008781c */ /* 0x001fc80003f0f018 */
[----:B------:R-:W-:-:S04]  /*0170*/  SEL R0, RZ, 0xffffffff, !P0 ;  /* 0xffffffffff007807 */ /* 0x000fc80004000000 */
[----:B------:R-:W-:Y:S01]  /*0180*/  ISETP.NE.AND P0, PT, R0, RZ, PT ;  /* 0x000000ff0000720c */ /* 0x000fe20003f05270 */
[----:B------:R-:W-:-:S12]  /*0190*/  IMAD.U32 R0, RZ, RZ, UR5 ;  /* 0x00000005ff007e24 */ /* 0x000fd8000f8e00ff */
[----:B------:R-:W-:Y:S05]  /*01a0*/  @P0 BRA `(.L_x_3) ;  /* 0x0000000000240947 */ /* 0x000fea0003800000 */
.L_x_4:
[----:B------:R-:W-:Y:S05]  /*01b0*/  NANOSLEEP 0x64 ;  /* 0x000000640000795d */ /* 0x000fea0003800000 */
[----:B------:R-:W-:-:S05]  /*01c0*/  UMOV UR5, 0x4 ;  /* 0x0000000400057882 */ /* 0x000fca0000000000 */
[----:B------:R-:W-:Y:S04]  /*01d0*/  DEPBAR.LE SB0, 0x36 ;  /* 0x00008d800000791a */ /* 0x000fe80000000000 */
[----:B------:R-:W0:Y:S02]  /*01e0*/  UTCATOMSWS.FIND_AND_SET.ALIGN UP1, UR5, UR5 ;  /* 0x00000005000575e3 */ /* 0x000e240008020800 */
[----:B0-----:R-:W-:-:S04]  /*01f0*/  PLOP3.LUT P0, PT, PT, PT, UP1, 0x80, 0x8 ;  /* 0x000000000008781c */ /* 0x001fc80003f0f018 */
[----:B------:R-:W-:-:S04]  /*0200*/  SEL R0, RZ, 0xffffffff, !P0 ;  /* 0xffffffffff007807 */ /* 0x000fc80004000000 */
[----:B------:R-:W-:Y:S01]  /*0210*/  ISETP.NE.AND P0, PT, R0, RZ, PT ;  /* 0x000000ff0000720c */ /* 0x000fe20003f05270 */
[----:B------:R-:W-:-:S12]  /*0220*/  IMAD.U32 R0, RZ, RZ, UR5 ;  /* 0x00000005ff007e24 */ /* 0x000fd8000f8e00ff */
[----:B------:R-:W-:Y:S05]  /*0230*/  @!P0 BRA `(.L_x_4) ;  /* 0xfffffffc00dc8947 */ /* 0x000fea000383ffff */
.L_x_3:
[C---:B------:R-:W-:Y:S01]  /*0240*/  VIADD R3, R0.reuse, 0x10 ;  /* 0x0000001000037836 */ /* 0x040fe20000000000 */
[----:B------:R-:W-:Y:S01]  /*0250*/  UMOV UR5, 0x50 ;  /* 0x0000005000057882 */ /* 0x000fe20000000000 */
[----:B------:R-:W-:Y:S01]  /*0260*/  SHF.L.U32 R2, R5, R0, RZ ;  /* 0x0000000005027219 */ /* 0x000fe200000006ff */
[----:B------:R-:W-:Y:S01]  /*0270*/  ULEA UR5, UR6, UR5, 0x18 ;  /* 0x0000000506057291 */ /* 0x000fe2000f8ec0ff */
[----:B------:R-:W-:Y:S01]  /*0280*/  IMAD.SHL.U32 R0, R0, 0x20, RZ ;  /* 0x0000002000007824 */ /* 0x000fe200078e00ff */
[----:B------:R-:W-:-:S04]  /*0290*/  SHF.L.U32 R3, R4, R3, RZ ;  /* 0x0000000304037219 */ /* 0x000fc800000006ff */
[----:B------:R-:W-:-:S05]  /*02a0*/  LOP3.LUT R2, R3, R2, RZ, 0xfc, !PT ;  /* 0x0000000203027212 */ /* 0x000fca00078efcff */
[----:B------:R0:W-:Y:S04]  /*02b0*/  ATOMS.OR RZ, [UR5], R2 ;  /* 0x00000002ffff798c */ /* 0x0001e8000b000005 */
[----:B------:R0:W-:Y:S01]  /*02c0*/  STS [UR4], R0 ;  /* 0x00000000ff007988 */ /* 0x0001e20008000804 */
[----:B------:R-:W-:Y:S05]  /*02d0*/  BRA `(.L_x_2) ;  /* 0x0000000000107947 */ /* 0x000fea0003800000 */
.L_x_1:
[----:B------:R-:W-:Y:S01]  /*02e0*/  IMAD.MOV.U32 R0, RZ, RZ, -0x1 ;  /* 0xffffffffff007424 */ /* 0x000fe200078e00ff */
[----:B------:R-:W-:-:S04]  /*02f0*/  MOV R2, 0x320 ;  /* 0x0000032000027802 */ /* 0x000fc80000000f00 */
[----:B------:R0:W-:Y:S03]  /*0300*/  STS [UR4], R0 ;  /* 0x00000000ff007988 */ /* 0x0001e60008000804 */
[----:B0-----:R-:W-:Y:S05]  /*0310*/  CALL.REL.NOINC `($__internal_1_$__cuda_sm10x_tcgen05_guardrail_trap_phase_invalid_during_alloc) ;  /* 0x00000074002c7944 */ /* 0x001fea0003c00000 */
.L_x_2:
[----:B------:R-:W-:Y:S05]  /*0320*/  WARPSYNC.ALL ;  /* 0x0000000000007948 */ /* 0x000fea0003800000 */
[----:B------:R-:W-:Y:S01]  /*0330*/  NOP ;  /* 0x0000000000007918 */ /* 0x000fe20000000000 */
.L_x_0:
[----:B------:R-:W1:Y:S01]  /*0340*/  LDC.64 R114, c[0x0][0x398] ;  /* 0x0000e600ff727b82 */ /* 0x000e620000000a00 */
[----:B------:R-:W2:Y:S01]  /*0350*/  S2R R5, SR_CTAID.X ;  /* 0x0000000000057919 */ /* 0x000ea20000002500 */
[----:B------:R-:W-:Y:S01]  /*0360*/  LOP3.LUT R51, R50, 0xff, RZ, 0xc0, !PT ;  /* 0x000000ff32337812 */ /* 0x000fe200078ec0ff */
[----:B------:R-:W-:Y:S01]  /*0370*/  UMOV UR9, 0x400 ;  /* 0x0000040000097882 */ /* 0x000fe20000000000 */
[----:B------:R-:W-:Y:S01]  /*0380*/  SHF.R.U32.HI R72, RZ, 0x5, R50 ;  /* 0x00000005ff487819 */ /* 0x000fe20000011632 */
[----:B------:R-:W3:Y:S03]  /*0390*/  LDCU.128 UR16, c[0x0][0x380] ;  /* 0x00007000ff1077ac */ /* 0x000ee60008000c00 */
[----:B------:R-:W4:Y:S08]  /*03a0*/  S2UR UR4, SR_CgaCtaId ;  /* 0x00000000000479c3 */ /* 0x000f300000008800 */
[----:B------:R-:W0:Y:S02]  /*03b0*/  LDC.64 R150, c[0x0][0x3a8] ;  /* 0x0000ea00ff967b82 */ /* 0x000e240000000a00 */
[----:B01----:R-:W-:Y:S01]  /*03c0*/  VIADD R0, R115, 0xf ;  /* 0x0000000f73007836 */ /* 0x003fe20000000000 */
[----:B------:R-:W-:-:S04]  /*03d0*/  IABS R11, R114 ;  /* 0x00000072000b7213 */ /* 0x000fc80000000000 */
[----:B------:R-:W-:Y:S01]  /*03e0*/  SHF.R.S32.HI R3, RZ, 0x1f, R0 ;  /* 0x0000001fff037819 */ /* 0x000fe20000011400 */
[----:B----4-:R-:W-:-:S03]  /*03f0*/  ULEA UR9, UR4, UR9, 0x18 ;  /* 0x0000000904097291 */ /* 0x010fc6000f8ec0ff */
[----:B------:R-:W-:Y:S02]  /*0400*/  LEA.HI R3, R3, R0, RZ, 0x4 ;  /* 0x0000000003037211 */ /* 0x000fe400078f20ff */
[----:B--2---:R-:W-:Y:S02]  /*0410*/  IABS R8, R5 ;  /* 0x0000000500087213 */ /* 0x004fe40000000000 */
[----:B------:R-:W-:-:S05]  /*0420*/  SHF.R.S32.HI R3, RZ, 0x4, R3 ;  /* 0x00000004ff037819 */ /* 0x000fca0000011403 */
[----:B------:R-:W-:-:S05]  /*0430*/  IMAD.SHL.U32 R4, R3, 0x8, RZ ;  /* 0x0000000803047824 */ /* 0x000fca00078e00ff */
[-C--:B------:R-:W-:Y:S02]  /*0440*/  IABS R7, R4.reuse ;  /* 0x0000000400077213 */ /* 0x080fe40000000000 */
[----:B------:R-:W-:Y:S02]  /*0450*/  IABS R10, R4 ;  /* 0x00000004000a7213 */ /* 0x000fe40000000000 */
[----:B------:R-:W0:Y:S08]  /*0460*/  I2F.RP R0, R7 ;  /* 0x0000000700007306 */ /* 0x000e300000209400 */
[----:B0-----:R-:W0:Y:S02]  /*0470*/  MUFU.RCP R0, R0 ;  /* 0x0000000000007308 */ /* 0x001e240000001000 */
[----:B0-----:R-:W-:-:S02]  /*0480*/  VIADD R2, R0, 0xffffffe ;  /* 0x0ffffffe00027836 */ /* 0x001fc40000000000 */
[----:B------:R-:W-:-:S04]  /*0490*/  IMAD.MOV R0, RZ, RZ, -R10 ;  /* 0x000000ffff007224 */ /* 0x000fc800078e0a0a */
[----:B------:R0:W1:Y:S02]  /*04a0*/  F2I.FTZ.U32.TRUNC.NTZ R3, R2 ;  /* 0x0000000200037305 */ /* 0x000064000021f000 */
[----:B0-----:R-:W-:Y:S02]  /*04b0*/  IMAD.MOV.U32 R2, RZ, RZ, RZ ;  /* 0x000000ffff027224 */ /* 0x001fe400078e00ff */
[----:B-1----:R-:W-:-:S04]  /*04c0*/  IMAD.MOV R6, RZ, RZ, -R3 ;  /* 0x000000ffff067224 */ /* 0x002fc800078e0a03 */
[----:B------:R-:W-:Y:S02]  /*04d0*/  IMAD R9, R6, R7, RZ ;  /* 0x0000000706097224 */ /* 0x000fe400078e02ff */
[----:B------:R-:W-:Y:S02]  /*04e0*/  IMAD.MOV.U32 R6, RZ, RZ, R8 ;  /* 0x000000ffff067224 */ /* 0x000fe400078e0008 */
[----:B------:R-:W-:-:S06]  /*04f0*/  IMAD.HI.U32 R3, R3, R9, R2 ;  /* 0x0000000903037227 */ /* 0x000fcc00078e0002 */
[----:B------:R-:W-:-:S04]  /*0500*/  IMAD.HI.U32 R3, R3, R6, RZ ;  /* 0x0000000603037227 */ /* 0x000fc800078e00ff */
[----:B------:R-:W-:Y:S01]  /*0510*/  IMAD R0, R3, R0, R6 ;  /* 0x0000000003007224 */ /* 0x000fe200078e0206 */
[----:B------:R-:W-:Y:S04]  /*0520*/  BAR.SYNC.DEFER_BLOCKING 0x0 ;  /* 0x0000000000007b1d */ /* 0x000fe80000010000 */
[----:B------:R-:W-:-:S13]  /*0530*/  ISETP.GT.U32.AND P1, PT, R7, R0, PT ;  /* 0x000000000700720c */ /* 0x000fda0003f24070 */
[----:B------:R-:W-:Y:S02]  /*0540*/  @!P1 IMAD.IADD R0, R0, 0x1, -R7 ;  /* 0x0000000100009824 */ /* 0x000fe400078e0a07 */
[----:B------:R-:W-:Y:S01]  /*0550*/  @!P1 VIADD R3, R3, 0x1 ;  /* 0x0000000103039836 */ /* 0x000fe20000000000 */
[----:B------:R-:W-:Y:S02]  /*0560*/  ISETP.NE.AND P1, PT, R4, RZ, PT ;  /* 0x000000ff0400720c */ /* 0x000fe40003f25270 */
[----:B------:R-:W-:Y:S02]  /*0570*/  ISETP.GE.U32.AND P0, PT, R0, R7, PT ;  /* 0x000000070000720c */ /* 0x000fe40003f06070 */
[----:B------:R-:W-:-:S04]  /*0580*/  LOP3.LUT R0, R5, R4, RZ, 0x3c, !PT ;  /* 0x0000000405007212 */ /* 0x000fc800078e3cff */
[----:B------:R-:W-:Y:S01]  /*0590*/  ISETP.GE.AND P2, PT, R0, RZ, PT ;  /* 0x000000ff0000720c */ /* 0x000fe20003f46270 */
[----:B------:R-:W-:-:S06]  /*05a0*/  VIADD R0, R114, 0xff ;  /* 0x000000ff72007836 */ /* 0x000fcc0000000000 */
[----:B------:R-:W-:-:S04]  /*05b0*/  @P0 VIADD R3, R3, 0x1 ;  /* 0x0000000103030836 */ /* 0x000fc80000000000 */
[----:B------:R-:W-:Y:S01]  /*05c0*/  IMAD.MOV.U32 R2, RZ, RZ, R3 ;  /* 0x000000ffff027224 */ /* 0x000fe200078e0003 */
[----:B------:R-:W-:-:S03]  /*05d0*/  SHF.R.S32.HI R3, RZ, 0x1f, R0 ;  /* 0x0000001fff037819 */ /* 0x000fc60000011400 */
[----:B------:R-:W-:Y:S01]  /*05e0*/  @!P2 IMAD.MOV R2, RZ, RZ, -R2 ;  /* 0x000000ffff02a224 */ /* 0x000fe200078e0a02 */
[----:B------:R-:W-:Y:S02]  /*05f0*/  @!P1 LOP3.LUT R2, RZ, R4, RZ, 0x33, !PT ;  /* 0x00000004ff029212 */ /* 0x000fe400078e33ff */
[----:B------:R-:W-:-:S03]  /*0600*/  LEA.HI R3, R3, R0, RZ, 0x8 ;  /* 0x0000000003037211 */ /* 0x000fc600078f40ff */
[----:B------:R-:W-:Y:S02]  /*0610*/  IMAD.SHL.U32 R6, R2, 0x8, RZ ;  /* 0x0000000802067824 */ /* 0x000fe400078e00ff */
[----:B------:R-:W-:-:S03]  /*0620*/  IMAD.MOV R2, RZ, RZ, -R2 ;  /* 0x000000ffff027224 */ /* 0x000fc600078e0a02 */
[----:B------:R-:W-:Y:S01]  /*0630*/  LEA.HI.SX32 R3, R3, -R6, 0x18 ;  /* 0x8000000603037211 */ /* 0x000fe200078fc2ff */
[----:B------:R-:W-:-:S03]  /*0640*/  IMAD R8, R4, R2, R5 ;  /* 0x0000000204087224 */ /* 0x000fc600078e0205 */
[----:B------:R-:W-:Y:S02]  /*0650*/  VIMNMX R13, PT, PT, R3, 0x8, PT ;  /* 0x00000008030d7848 */ /* 0x000fe40003fe0100 */
[----:B------:R-:W-:Y:S02]  /*0660*/  IABS R4, R8 ;  /* 0x0000000800047213 */ /* 0x000fe40000000000 */
[----:B------:R-:W-:-:S04]  /*0670*/  IABS R7, R13 ;  /* 0x0000000d00077213 */ /* 0x000fc80000000000 */
[----:B------:R-:W0:Y:S08]  /*0680*/  I2F.RP R0, R7 ;  /* 0x0000000700007306 */ /* 0x000e300000209400 */
[----:B0-----:R-:W0:Y:S02]  /*0690*/  MUFU.RCP R0, R0 ;  /* 0x0000000000007308 */ /* 0x001e240000001000 */
[----:B0-----:R-:W-:-:S06]  /*06a0*/  VIADD R3, R0, 0xffffffe ;  /* 0x0ffffffe00037836 */ /* 0x001fcc0000000000 */
[----:B------:R-:W0:Y:S02]  /*06b0*/  F2I.FTZ.U32.TRUNC.NTZ R3, R3 ;  /* 0x0000000300037305 */ /* 0x000e24000021f000 */
[----:B0-----:R-:W-:-:S04]  /*06c0*/  IMAD.MOV R9, RZ, RZ, -R3 ;  /* 0x000000ffff097224 */ /* 0x001fc800078e0a03 */
[----:B------:R-:W-:Y:S01]  /*06d0*/  IMAD.MOV.U32 R2, RZ, RZ, R9 ;  /* 0x000000ffff027224 */ /* 0x000fe200078e0009 */
[----:B------:R-:W-:-:S03]  /*06e0*/  IABS R9, R13 ;  /* 0x0000000d00097213 */ /* 0x000fc60000000000 */
[----:B------:R-:W-:Y:S02]  /*06f0*/  IMAD R5, R2, R7, RZ ;  /* 0x0000000702057224 */ /* 0x000fe400078e02ff */
[----:B------:R-:W-:Y:S02]  /*0700*/  IMAD.MOV.U32 R2, RZ, RZ, RZ ;  /* 0x000000ffff027224 */ /* 0x000fe400078e00ff */
[----:B------:R-:W-:Y:S02]  /*0710*/  IMAD.MOV R0, RZ, RZ, -R9 ;  /* 0x000000ffff007224 */ /* 0x000fe400078e0a09 */
[----:B------:R-:W-:-:S06]  /*0720*/  IMAD.HI.U32 R2, R3, R5, R2 ;  /* 0x0000000503027227 */ /* 0x000fcc00078e0002 */
[----:B------:R-:W-:-:S04]  /*0730*/  IMAD.HI.U32 R9, R2, R4, RZ ;  /* 0x0000000402097227 */ /* 0x000fc800078e00ff */
[----:B------:R-:W-:Y:S02]  /*0740*/  IMAD R0, R9, R0, R4 ;  /* 0x0000000009007224 */ /* 0x000fe400078e0204 */
[----:B------:R-:W0:Y:S03]  /*0750*/  I2F.RP R4, R11 ;  /* 0x0000000b00047306 */ /* 0x000e260000209400 */
[----:B------:R-:W-:-:S05]  /*0760*/  ISETP.GT.U32.AND P1, PT, R7, R0, PT ;  /* 0x000000000700720c */ /* 0x000fca0003f24070 */
[----:B0-----:R-:W0:Y:S08]  /*0770*/  MUFU.RCP R4, R4 ;  /* 0x0000000400047308 */ /* 0x001e300000001000 */
[----:B------:R-:W-:Y:S02]  /*0780*/  @!P1 IMAD.IADD R0, R0, 0x1, -R7 ;  /* 0x0000000100009824 */ /* 0x000fe400078e0a07 */
[----:B------:R-:W-:Y:S01]  /*0790*/  @!P1 VIADD R9, R9, 0x1 ;  /* 0x0000000109099836 */ /* 0x000fe20000000000 */
[----:B------:R-:W-:-:S02]  /*07a0*/  ISETP.NE.AND P1, PT, R13, RZ, PT ;  /* 0x000000ff0d00720c */ /* 0x000fc40003f25270 */
[----:B------:R-:W-:Y:S01]  /*07b0*/  ISETP.GE.U32.AND P0, PT, R0, R7, PT ;  /* 0x000000070000720c */ /* 0x000fe20003f06070 */
[----:B------:R-:W-:Y:S01]  /*07c0*/  IMAD.SHL.U32 R7, R72, 0x200000, RZ ;  /* 0x0020000048077824 */ /* 0x000fe200078e00ff */
[----:B------:R-:W-:-:S04]  /*07d0*/  LOP3.LUT R0, R8, R13, RZ, 0x3c, !PT ;  /* 0x0000000d08007212 */ /* 0x000fc800078e3cff */
[----:B------:R-:W-:Y:S02]  /*07e0*/  ISETP.GE.AND P2, PT, R0, RZ, PT ;  /* 0x000000ff0000720c */ /* 0x000fe40003f46270 */
[----:B------:R-:W-:Y:S01]  /*07f0*/  LOP3.LUT R7, R7, 0x600000, RZ, 0xc0, !PT ;  /* 0x0060000007077812 */ /* 0x000fe200078ec0ff */
[----:B0-----:R-:W-:-:S04]  /*0800*/  VIADD R2, R4, 0xffffffe ;  /* 0x0ffffffe04027836 */ /* 0x001fc80000000000 */
[----:B------:R-:W-:Y:S01]  /*0810*/  @P0 VIADD R9, R9, 0x1 ;  /* 0x0000000109090836 */ /* 0x000fe20000000000 */
[----:B------:R0:W1:Y:S05]  /*0820*/  F2I.FTZ.U32.TRUNC.NTZ R3, R2 ;  /* 0x0000000200037305 */ /* 0x00006a000021f000 */
[----:B------:R-:W-:Y:S01]  /*0830*/  @!P2 IMAD.MOV R9, RZ, RZ, -R9 ;  /* 0x000000ffff09a224 */ /* 0x000fe200078e0a09 */
[----:B------:R-:W-:Y:S01]  /*0840*/  @!P1 LOP3.LUT R9, RZ, R13, RZ, 0x33, !PT ;  /* 0x0000000dff099212 */ /* 0x000fe200078e33ff */
[----:B0-----:R-:W-:-:S04]  /*0850*/  IMAD.MOV.U32 R2, RZ, RZ, RZ ;  /* 0x000000ffff027224 */ /* 0x001fc800078e00ff */
[----:B------:R-:W-:-:S04]  /*0860*/  IMAD.MOV R0, RZ, RZ, -R9 ;  /* 0x000000ffff007224 */ /* 0x000fc800078e0a09 */
[----:B------:R-:W-:Y:S02]  /*0870*/  IMAD R0, R13, R0, R8 ;  /* 0x000000000d007224 */ /* 0x000fe400078e0208 */
[----:B-1----:R-:W-:Y:S02]  /*0880*/  IMAD.MOV R4, RZ, RZ, -R3 ;  /* 0x000000ffff047224 */ /* 0x002fe400078e0a03 */
[----:B------:R-:W-:Y:S02]  /*0890*/  IMAD.IADD R0, R6, 0x1, R0 ;  /* 0x0000000106007824 */ /* 0x000fe400078e0200 */
[----:B------:R-:W-:Y:S01]  /*08a0*/  IMAD R5, R4, R11, RZ ;  /* 0x0000000b04057224 */ /* 0x000fe200078e02ff */
[----:B------:R-:W0:Y:S01]  /*08b0*/  LDS R6, [UR9] ;  /* 0x00000009ff067984 */ /* 0x000e220008000800 */
[----:B------:R-:W-:Y:S02]  /*08c0*/  IMAD R0, R0, 0x100, R51 ;  /* 0x0000010000007824 */ /* 0x000fe400078e0233 */
[----:B------:R-:W-:-:S03]  /*08d0*/  IMAD.HI.U32 R2, R3, R5, R2 ;  /* 0x0000000503027227 */ /* 0x000fc600078e0002 */
[----:B------:R-:W-:Y:S01]  /*08e0*/  IABS R4, R0 ;  /* 0x0000000000047213 */ /* 0x000fe20000000000 */
[----:B------:R-:W-:Y:S01]  /*08f0*/  BAR.SYNC.DEFER_BLOCKING 0x0 ;  /* 0x0000000000007b1d */ /* 0x000fe20000010000 */
[----:B------:R-:W-:-:S03]  /*0900*/  ISETP.GE.AND P2, PT, R0, RZ, PT ;  /* 0x000000ff0000720c */ /* 0x000fc60003f46270 */
[----:B------:R-:W-:-:S04]  /*0910*/  IMAD.MOV.U32 R3, RZ, RZ, R4 ;  /* 0x000000ffff037224 */ /* 0x000fc800078e0004 */
[----:B------:R-:W1:Y:S01]  /*0920*/  LDC.64 R4, c[0x0][0x3a0] ;  /* 0x0000e800ff047b82 */ /* 0x000e620000000a00 */
[----:B------:R-:W-:-:S04]  /*0930*/  IMAD.HI.U32 R2, R2, R3, RZ ;  /* 0x0000000302027227 */ /* 0x000fc800078e00ff */
[----:B------:R-:W-:-:S04]  /*0940*/  IMAD.MOV R2, RZ, RZ, -R2 ;  /* 0x000000ffff027224 */ /* 0x000fc800078e0a02 */
[----:B------:R-:W-:Y:S01]  /*0950*/  IMAD R2, R11, R2, R3 ;  /* 0x000000020b027224 */ /* 0x000fe200078e0203 */
[----:B------:R-:W-:-:S04]  /*0960*/  LOP3.LUT R3, R72, 0x4, RZ, 0xc0, !PT ;  /* 0x0000000448037812 */ /* 0x000fc800078ec0ff */
[----:B------:R-:W-:Y:S02]  /*0970*/  ISETP.GT.U32.AND P0, PT, R11, R2, PT ;  /* 0x000000020b00720c */ /* 0x000fe40003f04070 */
[----:B------:R-:W-:Y:S01]  /*0980*/  R2UR UR12, R3 ;  /* 0x00000000030c72ca */ /* 0x000fe200000e0000 */
[C---:B-1----:R-:W-:Y:S02]  /*0990*/  VIADD R3, R4.reuse, 0xfffffffd ;  /* 0xfffffffd04037836 */ /* 0x042fe40000000000 */
[----:B------:R-:W-:Y:S01]  /*09a0*/  VIADD R8, R4, 0xffffffea ;  /* 0xffffffea04087836 */ /* 0x000fe20000000000 */
[----:B0-----:R-:W-:-:S07]  /*09b0*/  R2UR UR8, R6 ;  /* 0x00000000060872ca */ /* 0x001fce00000e0000 */
[----:B------:R-:W-:Y:S01]  /*09c0*/  @!P0 IMAD.IADD R2, R2, 0x1, -R11 ;  /* 0x0000000102028824 */ /* 0x000fe200078e0a0b */
[----:B------:R-:W-:Y:S01]  /*09d0*/  ISETP.NE.AND P0, PT, R114, RZ, PT ;  /* 0x000000ff7200720c */ /* 0x000fe20003f05270 */
[C---:B------:R-:W-:Y:S01]  /*09e0*/  VIADD R6, R4.reuse, 0xfffffffb ;  /* 0xfffffffb04067836 */ /* 0x040fe20000000000 */
[----:B------:R-:W-:Y:S01]  /*09f0*/  ISETP.GE.U32.AND P4, PT, R3, 0x7fffffbe, PT ;  /* 0x7fffffbe0300780c */ /* 0x000fe20003f86070 */
[C---:B------:R-:W-:Y:S01]  /*0a00*/  VIADD R3, R4.reuse, 0xffffffed ;  /* 0xffffffed04037836 */ /* 0x040fe20000000000 */
[----:B------:R-:W-:Y:S01]  /*0a10*/  ISETP.GT.U32.AND P1, PT, R11, R2, PT ;  /* 0x000000020b00720c */ /* 0x000fe20003f24070 */
[----:B------:R-:W-:Y:S01]  /*0a20*/  VIADD R12, R4, 0xffffffeb ;  /* 0xffffffeb040c7836 */ /* 0x000fe20000000000 */
[----:B------:R-:W-:Y:S01]  /*0a30*/  ISETP.GE.U32.AND P5, PT, R6, 0x7fffffbc, PT ;  /* 0x7fffffbc0600780c */ /* 0x000fe20003fa6070 */
[C---:B------:R-:W-:Y:S01]  /*0a40*/  VIADD R6, R4.reuse, 0xffffffec ;  /* 0xffffffec04067836 */ /* 0x040fe20000000000 */
[----:B------:R-:W-:Y:S01]  /*0a50*/  ISETP.GE.U32.AND P3, PT, R3, 0x7fffffae, PT ;  /* 0x7fffffae0300780c */ /* 0x000fe20003f66070 */
[----:B------:R-:W-:-:S02]  /*0a60*/  VIADD R3, R4, 0xffffffef ;  /* 0xffffffef04037836 */ /* 0x000fc40000000000 */
[C---:B------:R-:W-:Y:S02]  /*0a70*/  VIADD R10, R4.reuse, 0xffffffe4 ;  /* 0xffffffe4040a7836 */ /* 0x040fe40000000000 */
[C---:B------:R-:W-:Y:S02]  /*0a80*/  VIADD R14, R4.reuse, 0xffffffe6 ;  /* 0xffffffe6040e7836 */ /* 0x040fe40000000000 */
[----:B------:R-:W-:Y:S02]  /*0a90*/  VIADD R16, R4, 0xffffffe7 ;  /* 0xffffffe704107836 */ /* 0x000fe40000000000 */
[----:B------:R-:W-:Y:S01]  /*0aa0*/  @!P1 IMAD.IADD R2, R2, 0x1, -R11 ;  /* 0x0000000102029824 */ /* 0x000fe200078e0a0b */
[----:B------:R-:W-:Y:S01]  /*0ab0*/  ISETP.GE.U32.AND P1, PT, R6, 0x7fffffad, PT ;  /* 0x7fffffad0600780c */ /* 0x000fe20003f26070 */
[C---:B------:R-:W-:Y:S01]  /*0ac0*/  VIADD R20, R4.reuse, 0xffffffe3 ;  /* 0xffffffe304147836 */ /* 0x040fe20000000000 */
[----:B------:R-:W-:Y:S01]  /*0ad0*/  SEL R11, RZ, 0x1fffe, P3 ;  /* 0x0001fffeff0b7807 */ /* 0x000fe20001800000 */
[----:B------:R-:W-:Y:S01]  /*0ae0*/  IMAD.MOV.U32 R18, RZ, RZ, R2 ;  /* 0x000000ffff127224 */ /* 0x000fe200078e0002 */
[----:B------:R-:W-:Y:S01]  /*0af0*/  SEL R6, RZ, 0x1, P1 ;  /* 0x00000001ff067807 */ /* 0x000fe20000800000 */
[----:B------:R-:W-:Y:S01]  /*0b00*/  VIADD R2, R7, UR8 ;  /* 0x0000000807027c36 */ /* 0x000fe20008000000 */
[----:B------:R-:W-:Y:S01]  /*0b10*/  ISETP.GE.U32.AND P1, PT, R3, 0x7fffffb0, PT ;  /* 0x7fffffb00300780c */ /* 0x000fe20003f26070 */
[----:B------:R-:W-:Y:S01]  /*0b20*/  @!P2 IMAD.MOV R18, RZ, RZ, -R18 ;  /* 0x000000ffff12a224 */ /* 0x000fe200078e0a12 */
[----:B------:R-:W-:Y:S01]  /*0b30*/  @!P0 LOP3.LUT R18, RZ, R114, RZ, 0x33, !PT ;  /* 0x00000072ff128212 */ /* 0x000fe200078e33ff */
[----:B------:R-:W-:Y:S01]  /*0b40*/  VIADD R3, R4, 0xffffffe9 ;  /* 0xffffffe904037836 */ /* 0x000fe20000000000 */
[----:B------:R-:W-:Y:S01]  /*0b50*/  R2UR UR10, R2 ;  /* 0x00000000020a72ca */ /* 0x000fe200000e0000 */
[----:B------:R-:W-:-:S02]  /*0b60*/  VIADD R2, R4, 0xfffffffe ;  /* 0xfffffffe04027836 */ /* 0x000fc40000000000 */
[----:B------:R-:W-:-:S03]  /*0b70*/  IMAD.IADD R6, R6, 0x1, R11 ;  /* 0x0000000106067824 */ /* 0x000fc600078e020b */
[----:B------:R-:W-:Y:S01]  /*0b80*/  ISETP.GE.U32.AND P6, PT, R2, 0x7fffffbf, PT ;  /* 0x7fffffbf0200780c */ /* 0x000fe20003fc6070 */
[----:B------:R-:W-:-:S05]  /*0b90*/  VIADD R2, R4, 0xfffffff0 ;  /* 0xfffffff004027836 */ /* 0x000fca0000000000 */
[----:B------:R-:W-:Y:S01]  /*0ba0*/  ISETP.GE.U32.AND P0, PT, R2, 0x7fffffb1, PT ;  /* 0x7fffffb10200780c */ /* 0x000fe20003f06070 */
[----:B------:R-:W-:-:S05]  /*0bb0*/  VIADD R2, R4, 0xffffffee ;  /* 0xffffffee04027836 */ /* 0x000fca0000000000 */
[----:B------:R-:W-:Y:S01]  /*0bc0*/  ISETP.GE.U32.AND P2, PT, R2, 0x7fffffaf, PT ;  /* 0x7fffffaf0200780c */ /* 0x000fe20003f46070 */
[----:B------:R-:W-:-:S05]  /*0bd0*/  VIADD R2, R4, 0xffffffe8 ;  /* 0xffffffe804027836 */ /* 0x000fca0000000000 */
[----:B------:R-:W-:Y:S02]  /*0be0*/  ISETP.GE.U32.AND P3, PT, R2, 0x7fffffa9, PT ;  /* 0x7fffffa90200780c */ /* 0x000fe40003f66070 */
[----:B------:R-:W-:Y:S02]  /*0bf0*/  SEL R2, RZ, 0x4, P2 ;  /* 0x00000004ff027807 */ /* 0x000fe40001000000 */
[----:B------:R-:W-:Y:S02]  /*0c00*/  ISETP.GE.U32.AND P2, PT, R3, 0x7fffffaa, PT ;  /* 0x7fffffaa0300780c */ /* 0x000fe40003f46070 */
[----:B------:R-:W-:Y:S02]  /*0c10*/  SEL R3, RZ, 0x7fff8, P1 ;  /* 0x0007fff8ff037807 */ /* 0x000fe40000800000 */
[----:B------:R-:W-:Y:S02]  /*0c20*/  ISETP.GE.U32.AND P1, PT, R8, 0x7fffffab, PT ;  /* 0x7fffffab0800780c */ /* 0x000fe40003f26070 */
[----:B------:R-:W-:-:S02]  /*0c30*/  SEL R8, RZ, 0x1, P3 ;  /* 0x00000001ff087807 */ /* 0x000fc40001800000 */
[----:B------:R-:W-:Y:S01]  /*0c40*/  ISETP.GE.U32.AND P3, PT, R12, 0x7fffffac, PT ;  /* 0x7fffffac0c00780c */ /* 0x000fe20003f66070 */
[----:B------:R-:W-:Y:S01]  /*0c50*/  VIADD R12, R4, 0xffffffe5 ;  /* 0xffffffe5040c7836 */ /* 0x000fe20000000000 */
[----:B------:R-:W-:Y:S02]  /*0c60*/  SEL R15, RZ, 0x1fffe, P2 ;  /* 0x0001fffeff0f7807 */ /* 0x000fe40001000000 */
[----:B------:R-:W-:Y:S02]  /*0c70*/  ISETP.GE.U32.AND P2, PT, R10, 0x7fffffa5, PT ;  /* 0x7fffffa50a00780c */ /* 0x000fe40003f46070 */
[----:B------:R-:W-:Y:S01]  /*0c80*/  SEL R10, RZ, 0x4, P1 ;  /* 0x00000004ff0a7807 */ /* 0x000fe20000800000 */
[----:B------:R-:W-:Y:S01]  /*0c90*/  IMAD.IADD R8, R8, 0x1, R15 ;  /* 0x0000000108087824 */ /* 0x000fe200078e020f */
[----:B------:R-:W-:Y:S02]  /*0ca0*/  SEL R13, RZ, 0x7fff8, P3 ;  /* 0x0007fff8ff0d7807 */ /* 0x000fe40001800000 */
[----:B------:R-:W-:Y:S01]  /*0cb0*/  ISETP.GE.U32.AND P1, PT, R12, 0x7fffffa6, PT ;  /* 0x7fffffa60c00780c */ /* 0x000fe20003f26070 */
[----:B------:R-:W-:Y:S01]  /*0cc0*/  VIADD R12, R4, 0xffffffe1 ;  /* 0xffffffe1040c7836 */ /* 0x000fe20000000000 */
[----:B------:R-:W-:-:S02]  /*0cd0*/  ISETP.GE.U32.AND P3, PT, R14, 0x7fffffa7, PT ;  /* 0x7fffffa70e00780c */ /* 0x000fc40003f66070 */
[----:B------:R-:W-:Y:S02]  /*0ce0*/  SEL R14, RZ, 0x1, P2 ;  /* 0x00000001ff0e7807 */ /* 0x000fe40001000000 */
[----:B------:R-:W-:Y:S01]  /*0cf0*/  ISETP.GE.U32.AND P2, PT, R16, 0x7fffffa8, PT ;  /* 0x7fffffa81000780c */ /* 0x000fe20003f46070 */
[----:B------:R-:W-:Y:S01]  /*0d00*/  VIADD R16, R4, 0xffffffe0 ;  /* 0xffffffe004107836 */ /* 0x000fe20000000000 */
[----:B------:R-:W-:Y:S02]  /*0d10*/  SEL R19, RZ, 0x1fffe, P1 ;  /* 0x0001fffeff137807 */ /* 0x000fe40000800000 */
[----:B------:R-:W-:Y:S02]  /*0d20*/  ISETP.GE.U32.AND P1, PT, R12, 0x7fffffa2, PT ;  /* 0x7fffffa20c00780c */ /* 0x000fe40003f26070 */
[----:B------:R-:W-:Y:S02]  /*0d30*/  SEL R12, RZ, 0x4, P3 ;  /* 0x00000004ff0c7807 */ /* 0x000fe40001800000 */
[----:B------:R-:W-:Y:S01]  /*0d40*/  ISETP.GE.U32.AND P3, PT, R16, 0x7fffffa1, PT ;  /* 0x7fffffa11000780c */ /* 0x000fe20003f66070 */
[----:B------:R-:W-:Y:S01]  /*0d50*/  VIADD R16, R4, 0xffffffe2 ;  /* 0xffffffe204107836 */ /* 0x000fe20000000000 */
[----:B------:R-:W-:-:S02]  /*0d60*/  SEL R21, RZ, 0x1fffe, P1 ;  /* 0x0001fffeff157807 */ /* 0x000fc40000800000 */
[----:B------:R-:W-:Y:S02]  /*0d70*/  SEL R17, RZ, 0x7fff8, P2 ;  /* 0x0007fff8ff117807 */ /* 0x000fe40001000000 */
[----:B------:R-:W-:Y:S02]  /*0d80*/  ISETP.GE.U32.AND P1, PT, R16, 0x7fffffa3, PT ;  /* 0x7fffffa31000780c */ /* 0x000fe40003f26070 */
[----:B------:R-:W-:Y:S02]  /*0d90*/  ISETP.GE.U32.AND P2, PT, R20, 0x7fffffa4, PT ;  /* 0x7fffffa41400780c */ /* 0x000fe40003f46070 */
[----:B------:R-:W-:Y:S01]  /*0da0*/  SEL R15, RZ, 0x4, P1 ;  /* 0x00000004ff0f7807 */ /* 0x000fe20000800000 */
[----:B---3--:R-:W-:Y:S10]  /*0db0*/  BRA.U UP0, `(.L_x_5) ;  /* 0x0000000100187547 */ /* 0x008ff4000b800000 */
[----:B------:R-:W-:Y:S01]  /*0dc0*/  ELECT P1, URZ, PT ;  /* 0x0000000000ff782f */ /* 0x000fe20003820000 */
[----:B------:R-:W-:Y:S01]  /*0dd0*/  IMAD.MOV.U32 R11, RZ, RZ, 0x1 ;  /* 0x00000001ff0b7424 */ /* 0x000fe200078e00ff */
[----:B------:R-:W-:Y:S01]  /*0de0*/  UMOV UR5, 0x40 ;  /* 0x0000004000057882 */ /* 0x000fe20000000000 */
[----:B------:R-:W-:Y:S01]  /*0df0*/  UVIRTCOUNT.DEALLOC.SMPOOL 0x80 ;  /* 0x000000800000784c */ /* 0x000fe20000000000 */
[----:B------:R-:W-:-:S09]  /*0e00*/  ULEA UR5, UR4, UR5, 0x18 ;  /* 0x0000000504057291 */ /* 0x000fd2000f8ec0ff */
[----:B------:R0:W-:Y:S03]  /*0e10*/  @P1 STS.U8 [UR5], R11 ;  /* 0x0000000bff001988 */ /* 0x0001e60008000005 */
.L_x_5:
[----:B------:R-:W-:Y:S01]  /*0e20*/  ULEA UR10, UR12, UR10, 0x2 ;  /* 0x0000000a0c0a7291 */ /* 0x000fe2000f8e10ff */
[----:B------:R-:W-:Y:S01]  /*0e30*/  ISETP.NE.U32.AND P1, PT, R51, RZ, PT ;  /* 0x000000ff3300720c */ /* 0x000fe20003f25070 */
[----:B------:R-:W-:Y:S01]  /*0e40*/  UMOV UR4, 0x1 ;  /* 0x0000000100047882 */ /* 0x000fe20000000000 */
[----:B------:R-:W-:Y:S01]  /*0e50*/  UIADD3 UR6, UPT, UPT, UR9, 0x1000, URZ ;  /* 0x0000100009067890 */ /* 0x000fe2000fffe0ff */
[----:B------:R-:W-:Y:S01]  /*0e60*/  SEL R16, RZ, 0x1, P3 ;  /* 0x00000001ff107807 */ /* 0x000fe20001800000 */
[----:B------:R-:W-:Y:S01]  /*0e70*/  IMAD R53, R18, R5, RZ ;  /* 0x0000000512357224 */ /* 0x000fe200078e02ff */
[----:B------:R-:W-:Y:S01]  /*0e80*/  LOP3.LUT R6, R6, 0x3, RZ, 0xc0, !PT ;  /* 0x0000000306067812 */ /* 0x000fe200078ec0ff */
[----:B------:R-:W-:Y:S01]  /*0e90*/  IMAD.IADD R14, R14, 0x1, R19 ;  /* 0x000000010e0e7824 */ /* 0x000fe200078e0213 */
[----:B0-----:R-:W-:Y:S01]  /*0ea0*/  LOP3.LUT R11, R8, 0x3, RZ, 0xc0, !PT ;  /* 0x00000003080b7812 */ /* 0x001fe200078ec0ff */
[----:B------:R-:W-:Y:S01]  /*0eb0*/  STTM.x16 tmem[UR10], RZ ;  /* 0x000000ff000079ed */ /* 0x000fe2000824000a */
[----:B------:R-:W0:Y:S01]  /*0ec0*/  FENCE.VIEW.ASYNC.T ;  /* 0x00000000000073c6 */ /* 0x000e220000000200 */
[----:B------:R-:W-:Y:S01]  /*0ed0*/  IMAD.IADD R16, R16, 0x1, R21 ;  /* 0x0000000110107824 */ /* 0x000fe200078e0215 */
[----:B------:R-:W-:Y:S01]  /*0ee0*/  IADD3 R8, PT, PT, R6, R3, R2 ;  /* 0x0000000306087210 */ /* 0x000fe20007ffe002 */
[----:B------:R-:W-:Y:S01]  /*0ef0*/  IMAD.SHL.U32 R52, R53, 0x2, RZ ;  /* 0x0000000235347824 */ /* 0x000fe200078e00ff */
[----:B0-----:R-:W-:Y:S01]  /*0f00*/  VOTEU.ALL UP1, P1 ;  /* 0x0000000000ff7886 */ /* 0x001fe20000820000 */
[----:B------:R-:W-:Y:S01]  /*0f10*/  VOTEU.ALL UP2, P1 ;  /* 0x0000000000ff7886 */ /* 0x000fe20000840000 */
[----:B------:R-:W-:Y:S01]  /*0f20*/  SEL R6, RZ, 0x7fff8, P2 ;  /* 0x0007fff8ff067807 */ /* 0x000fe20001000000 */
[----:B------:R-:W-:Y:S01]  /*0f30*/  IMAD.SHL.U32 R49, R150, 0x2, RZ ;  /* 0x0000000296317824 */ /* 0x000fe200078e00ff */
[----:B------:R-:W-:-:S02]  /*0f40*/  LOP3.LUT R16, R16, 0x3, RZ, 0xc0, !PT ;  /* 0x0000000310107812 */ /* 0x000fc400078ec0ff */
[----:B------:R-:W-:Y:S01]  /*0f50*/  PRMT R27, RZ, 0x7610, R27 ;  /* 0x00007610ff1b7816 */ /* 0x000fe2000000001b */
[----:B------:R-:W-:Y:S01]  /*0f60*/  IMAD.SHL.U32 R48, R150, 0x4, RZ ;  /* 0x0000000496307824 */ /* 0x000fe200078e00ff */
[----:B------:R-:W-:-:S04]  /*0f70*/  @!UP1 UIADD3 UR14, UPT, UPT, -UR4, 0x100000, URZ ;  /* 0x00100000040e9890 */ /* 0x000fc8000fffe1ff */
[----:B------:R-:W-:Y:S02]  /*0f80*/  @!UP1 USHF.L.U32 UR15, UR14, 0xb, URZ ;  /* 0x0000000b0e0f9899 */ /* 0x000fe400080006ff */
[----:B------:R-:W-:Y:S01]  /*0f90*/  @!UP1 USHF.L.U32 UR14, UR14, 0x1, URZ ;  /* 0x000000010e0e9899 */ /* 0x000fe200080006ff */
[----:B------:R-:W-:Y:S01]  /*0fa0*/  BAR.SYNC.DEFER_BLOCKING 0x0 ;  /* 0x0000000000007b1d */ /* 0x000fe20000010000 */
[----:B------:R-:W-:Y:S02]  /*0fb0*/  LOP3.LUT R14, R14, 0x3, RZ, 0xc0, !PT ;  /* 0x000000030e0e7812 */ /* 0x000fe400078ec0ff */
[----:B------:R-:W-:Y:S02]  /*0fc0*/  IADD3 R2, P2, PT, R52, UR16, RZ ;  /* 0x0000001034027c10 */ /* 0x000fe4000ff5e0ff */
[----:B------:R-:W-:Y:S01]  /*0fd0*/  IADD3 R13, PT, PT, R11, R13, R10 ;  /* 0x0000000d0b0d7210 */ /* 0x000fe20007ffe00a */
[----:B------:R-:W-:Y:S01]  /*0fe0*/  IMAD R77, R150, 0x1e, RZ ;  /* 0x0000001e964d7824 */ /* 0x000fe200078e02ff */
[----:B------:R-:W-:Y:S01]  /*0ff0*/  IADD3 R15, PT, PT, R16, R6, R15 ;  /* 0x00000006100f7210 */ /* 0x000fe20007ffe00f */
[----:B------:R-:W-:Y:S01]  /*1000*/  IMAD.SHL.U32 R47, R150, 0x8, RZ ;  /* 0x00000008962f7824 */ /* 0x000fe200078e00ff */
[----:B------:R-:W-:Y:S01]  /*1010*/  IADD3 R14, PT, PT, R14, R17, R12 ;  /* 0x000000110e0e7210 */ /* 0x000fe20007ffe00c */
[C---:B------:R-:W-:Y:S01]  /*1020*/  IMAD R81, R150.reuse, 0x22, RZ ;  /* 0x0000002296517824 */ /* 0x040fe200078e02ff */
[----:B------:R-:W-:Y:S01]  /*1030*/  LEA.HI.X.SX32 R3, R53, UR17, 0x1, P2 ;  /* 0x0000001135037c11 */ /* 0x000fe200090f0eff */
[C---:B------:R-:W-:Y:S01]  /*1040*/  IMAD R67, R150.reuse, 0x24, RZ ;  /* 0x0000002496437824 */ /* 0x040fe200078e02ff */
[-C--:B------:R-:W-:Y:S01]  /*1050*/  IADD3 R10, P2, PT, R49, R2.reuse, RZ ;  /* 0x00000002310a7210 */ /* 0x080fe20007f5e0ff */
[C---:B------:R-:W-:Y:S01]  /*1060*/  IMAD R79, R150.reuse, 0x12, RZ ;  /* 0x00000012964f7824 */ /* 0x040fe200078e02ff */
[----:B------:R-:W0:Y:S01]  /*1070*/  LDCU UR5, c[0x0][0x3b0] ;  /* 0x00007600ff0577ac */ /* 0x000e220008000800 */
[----:B------:R-:W1:Y:S02]  /*1080*/  FENCE.VIEW.ASYNC.S ;  /* 0x00000000000073c6 */ /* 0x000e640000000000 */
[----:B-1----:R1:W2:Y:S01]  /*1090*/  @!UP2 SYNCS.EXCH.64 URZ, [UR6], UR14 ;  /* 0x0000000e06ffa5b2 */ /* 0x0022a20008000100 */
[----:B------:R-:W-:Y:S01]  /*10a0*/  LOP3.LUT R17, R15, 0xf, RZ, 0xc0, !PT ;  /* 0x0000000f0f117812 */ /* 0x000fe200078ec0ff */
[----:B------:R-:W-:Y:S01]  /*10b0*/  IMAD.SHL.U32 R13, R13, 0x100, RZ ;  /* 0x000001000d0d7824 */ /* 0x000fe200078e00ff */
[CC--:B------:R-:W-:Y:S01]  /*10c0*/  LEA.HI.X.SX32 R11, R150.reuse, R3.reuse, 0x1, P2 ;  /* 0x00000003960b7211 */ /* 0x0c0fe200010f0eff */
[----:B--2---:R-:W-:Y:S01]  /*10d0*/  BAR.SYNC.DEFER_BLOCKING 0x0 ;  /* 0x0000000000007b1d */ /* 0x004fe20000010000 */
[----:B------:R-:W-:Y:S01]  /*10e0*/  LEA R12, P2, R150, R2, 0x2 ;  /* 0x00000002960c7211 */ /* 0x000fe200078410ff */
[----:B------:R-:W-:Y:S01]  /*10f0*/  VIADD R6, R4, 0xfffffff7 ;  /* 0xfffffff704067836 */ /* 0x000fe20000000000 */
[----:B------:R-:W-:Y:S01]  /*1100*/  LOP3.LUT R15, R13, 0xf00, RZ, 0xe2, !PT ;  /* 0x00000f000d0f7812 */ /* 0x000fe200078ee2ff */
[----:B------:R-:W-:Y:S01]  /*1110*/  IMAD R14, R14, 0x10, R17 ;  /* 0x000000100e0e7824 */ /* 0x000fe200078e0211 */
[----:B------:R-:W-:-:S02]  /*1120*/  LEA.HI.X.SX32 R13, R49, R3, 0x1, P2 ;  /* 0x00000003310d7211 */ /* 0x000fc400010f0eff */
[----:B------:R-:W-:Y:S01]  /*1130*/  PRMT R5, RZ, 0x7610, R5 ;  /* 0x00007610ff057816 */ /* 0x000fe20000000005 */
[----:B------:R-:W-:Y:S01]  /*1140*/  IMAD R8, R8, 0x1000, R15 ;  /* 0x0000100008087824 */ /* 0x000fe200078e020f */
[----:B------:R-:W-:Y:S01]  /*1150*/  ISETP.GE.U32.AND P2, PT, R6, 0x7fffffb8, PT ;  /* 0x7fffffb80600780c */ /* 0x000fe20003f46070 */
[----:B------:R-:W-:Y:S01]  /*1160*/  VIADD R6, R4, 0xfffffffa ;  /* 0xfffffffa04067836 */ /* 0x000fe20000000000 */
[----:B------:R2:W3:Y:S04]  /*1170*/  @!P6 LDG.E.U16 R27, desc[UR22][R10.64] ;  /* 0x000000160a1be981 */ /* 0x0004e8000c1e1500 */
[----:B------:R4:W5:Y:S01]  /*1180*/  @!P4 LDG.E.U16 R5, desc[UR22][R12.64] ;  /* 0x000000160c05c981 */ /* 0x000962000c1e1500 */
[----:B------:R-:W-:Y:S02]  /*1190*/  ISETP.GE.U32.AND P4, PT, R6, 0x7fffffbb, PT ;  /* 0x7fffffbb0600780c */ /* 0x000fe40003f86070 */
[----:B------:R-:W-:-:S02]  /*11a0*/  PRMT R6, RZ, 0x7610, R6 ;  /* 0x00007610ff067816 */ /* 0x000fc40000000006 */
[----:B--2---:R-:W-:Y:S02]  /*11b0*/  LOP3.LUT R11, R14, 0xff, RZ, 0xc0, !PT ;  /* 0x000000ff0e0b7812 */ /* 0x004fe400078ec0ff */
[----:B------:R-:W-:-:S03]  /*11c0*/  LEA R14, P6, R150, R2, 0x3 ;  /* 0x00000002960e7211 */ /* 0x000fc600078c18ff */
[----:B------:R-:W-:Y:S01]  /*11d0*/  IMAD.IADD R34, R8, 0x1, R11 ;  /* 0x0000000108227824 */ /* 0x000fe200078e020b */
[-C--:B------:R-:W-:Y:S01]  /*11e0*/  LEA.HI.X.SX32 R15, R48, R3.reuse, 0x1, P6 ;  /* 0x00000003300f7211 */ /* 0x080fe200030f0eff */
[----:B------:R-:W-:Y:S01]  /*11f0*/  IMAD R11, R150, 0xf, RZ ;  /* 0x0000000f960b7824 */ /* 0x000fe200078e02ff */
[----:B----4-:R-:W-:Y:S01]  /*1200*/  IADD3 R12, P6, PT, R77, R2, RZ ;  /* 0x000000024d0c7210 */ /* 0x010fe20007fde0ff */
[----:B------:R-:W-:Y:S01]  /*1210*/  VIADD R8, R4, 0xfffffff5 ;  /* 0xfffffff504087836 */ /* 0x000fe20000000000 */
[----:B------:R-:W-:Y:S01]  /*1220*/  LOP3.LUT R34, R34, 0xffff, RZ, 0xc0, !PT ;  /* 0x0000ffff22227812 */ /* 0x000fe200078ec0ff */
[----:B------:R2:W4:Y:S01]  /*1230*/  @!P5 LDG.E.U16 R6, desc[UR22][R14.64] ;  /* 0x000000160e06d981 */ /* 0x000522000c1e1500 */
[----:B------:R-:W-:Y:S02]  /*1240*/  LEA.HI.X.SX32 R13, R11, R3, 0x1, P6 ;  /* 0x000000030b0d7211 */ /* 0x000fe400030f0eff */
[----:B------:R-:W-:Y:S02]  /*1250*/  PRMT R11, RZ, 0x7610, R11 ;  /* 0x00007610ff0b7816 */ /* 0x000fe4000000000b */
[----:B------:R-:W-:-:S02]  /*1260*/  ISETP.GE.U32.AND P5, PT, R8, 0x7fffffb6, PT ;  /* 0x7fffffb60800780c */ /* 0x000fc40003fa6070 */
[----:B------:R-:W-:Y:S02]  /*1270*/  SHF.R.U32.HI R8, RZ, 0xe, R34 ;  /* 0x0000000eff087819 */ /* 0x000fe40000011622 */
[-C--:B------:R-:W-:Y:S01]  /*1280*/  LEA R16, P6, R150, R2.reuse, 0x4 ;  /* 0x0000000296107211 */ /* 0x080fe200078c20ff */
[----:B------:R0:W3:Y:S01]  /*1290*/  @!P0 LDG.E.U16 R11, desc[UR22][R12.64] ;  /* 0x000000160c0b8981 */ /* 0x0000e2000c1e1500 */
[----:B------:R-:W-:Y:S01]  /*12a0*/  LOP3.LUT P0, RZ, R8, 0x1, RZ, 0xc0, !PT ;  /* 0x0000000108ff7812 */ /* 0x000fe2000780c0ff */
[----:B--2---:R-:W-:Y:S01]  /*12b0*/  IMAD R15, R150, 0x11, RZ ;  /* 0x00000011960f7824 */ /* 0x004fe200078e02ff */
[----:B------:R-:W-:Y:S02]  /*12c0*/  PRMT R8, RZ, 0x7610, R8 ;  /* 0x00007610ff087816 */ /* 0x000fe40000000008 */
[----:B------:R-:W-:Y:S02]  /*12d0*/  LEA.HI.X.SX32 R17, R47, R3, 0x1, P6 ;  /* 0x000000032f117211 */ /* 0x000fe400030f0eff */
[----:B------:R-:W-:-:S02]  /*12e0*/  IADD3 R14, P6, PT, R81, R2, RZ ;  /* 0x00000002510e7210 */ /* 0x000fc40007fde0ff */
[----:B------:R-:W-:Y:S01]  /*12f0*/  SHF.R.U32.HI R10, RZ, 0xd, R34 ;  /* 0x0000000dff0a7819 */ /* 0x000fe20000011622 */
[----:B------:R2:W3:Y:S01]  /*1300*/  @!P2 LDG.E.U16 R8, desc[UR22][R16.64] ;  /* 0x000000161008a981 */ /* 0x0004e2000c1e1500 */
[----:B0-----:R-:W-:Y:S02]  /*1310*/  PRMT R12, RZ, 0x7610, R12 ;  /* 0x00007610ff0c7816 */ /* 0x001fe4000000000c */
[-C--:B------:R-:W-:Y:S02]  /*1320*/  LEA.HI.X.SX32 R15, R15, R3.reuse, 0x1, P6 ;  /* 0x000000030f0f7211 */ /* 0x080fe400030f0eff */
[----:B------:R-:W-:Y:S01]  /*1330*/  LOP3.LUT P2, RZ, R10, 0x1, RZ, 0xc0, !PT ;  /* 0x000000010aff7812 */ /* 0x000fe2000784c0ff */
[C---:B------:R-:W-:Y:S01]  /*1340*/  IMAD R65, R150.reuse, 0x26, RZ ;  /* 0x0000002696417824 */ /* 0x040fe200078e02ff */
[----:B------:R-:W-:Y:S01]  /*1350*/  SHF.R.U32.HI R10, RZ, 0xc, R34 ;  /* 0x0000000cff0a7819 */ /* 0x000fe20000011622 */
[----:B------:R0:W3:Y:S01]  /*1360*/  @P0 LDG.E.U16 R12, desc[UR22][R14.64] ;  /* 0x000000160e0c0981 */ /* 0x0000e2000c1e1500 */
[----:B------:R-:W-:Y:S01]  /*1370*/  IADD3 R20, P6, PT, R67, R2, RZ ;  /* 0x0000000243147210 */ /* 0x000fe20007fde0ff */
[----:B--2---:R-:W-:Y:S01]  /*1380*/  IMAD R17, R150, 0x13, RZ ;  /* 0x0000001396117824 */ /* 0x004fe200078e02ff */
[----:B------:R-:W-:Y:S01]  /*1390*/  LOP3.LUT P0, RZ, R10, 0x1, RZ, 0xc0, !PT ;  /* 0x000000010aff7812 */ /* 0x000fe2000780c0ff */
[----:B------:R-:W-:Y:S01]  /*13a0*/  IMAD R46, R150, 0xa, RZ ;  /* 0x0000000a962e7824 */ /* 0x000fe200078e02ff */
[----:B------:R-:W-:-:S02]  /*13b0*/  LEA.HI.X.SX32 R21, R79, R3, 0x1, P6 ;  /* 0x000000034f157211 */ /* 0x000fc400030f0eff */
[----:B------:R-:W-:Y:S02]  /*13c0*/  PRMT R13, RZ, 0x7610, R13 ;  /* 0x00007610ff0d7816 */ /* 0x000fe4000000000d */
[-C--:B------:R-:W-:Y:S01]  /*13d0*/  IADD3 R16, P6, PT, R65, R2.reuse, RZ ;  /* 0x0000000241107210 */ /* 0x080fe20007fde0ff */
[----:B------:R-:W-:Y:S01]  /*13e0*/  VIADD R10, R4, 0xfffffffc ;  /* 0xfffffffc040a7836 */ /* 0x000fe20000000000 */
[----:B0-----:R-:W-:Y:S01]  /*13f0*/  PRMT R14, RZ, 0x7610, R14 ;  /* 0x00007610ff0e7816 */ /* 0x001fe2000000000e */
[C---:B------:R-:W-:Y:S01]  /*1400*/  IMAD R45, R150.reuse, 0x5, RZ ;  /* 0x00000005962d7824 */ /* 0x040fe200078e02ff */
[----:B------:R-:W-:Y:S01]  /*1410*/  LEA.HI.X.SX32 R17, R17, R3, 0x1, P6 ;  /* 0x0000000311117211 */ /* 0x000fe200030f0eff */
[----:B------:R-:W-:Y:S01]  /*1420*/  IMAD R23, R150, 0x14, RZ ;  /* 0x0000001496177824 */ /* 0x000fe200078e02ff */
[----:B------:R-:W-:Y:S01]  /*1430*/  IADD3 R18, P6, PT, R46, R2, RZ ;  /* 0x000000022e127210 */ /* 0x000fe20007fde0ff */
[----:B------:R0:W2:Y:S01]  /*1440*/  @P2 LDG.E.U16 R13, desc[UR22][R20.64] ;  /* 0x00000016140d2981 */ /* 0x0000a2000c1e1500 */
[----:B------:R-:W-:-:S02]  /*1450*/  ISETP.GE.U32.AND P2, PT, R10, 0x7fffffbd, PT ;  /* 0x7fffffbd0a00780c */ /* 0x000fc40003f46070 */
[----:B------:R-:W-:Y:S01]  /*1460*/  SHF.R.U32.HI R10, RZ, 0xb, R34 ;  /* 0x0000000bff0a7819 */ /* 0x000fe20000011622 */
[----:B------:R1:W2:Y:S01]  /*1470*/  @P0 LDG.E.U16 R14, desc[UR22][R16.64] ;  /* 0x00000016100e0981 */ /* 0x0002a2000c1e1500 */
[----:B------:R-:W-:Y:S01]  /*1480*/  LEA.HI.X.SX32 R19, R45, R3, 0x1, P6 ;  /* 0x000000032d137211 */ /* 0x000fe200030f0eff */
[----:B------:R-:W-:Y:S01]  /*1490*/  IMAD R61, R150, 0x28, RZ ;  /* 0x00000028963d7824 */ /* 0x000fe200078e02ff */
[----:B------:R-:W-:Y:S02]  /*14a0*/  LOP3.LUT P0, RZ, R10, 0x1, RZ, 0xc0, !PT ;  /* 0x000000010aff7812 */ /* 0x000fe4000780c0ff */
[----:B0-----:R-:W-:Y:S02]  /*14b0*/  IADD3 R20, P6, PT, R23, R2, RZ ;  /* 0x0000000217147210 */ /* 0x001fe40007fde0ff */
[----:B------:R-:W-:Y:S02]  /*14c0*/  PRMT R10, RZ, 0x7610, R10 ;  /* 0x00007610ff0a7816 */ /* 0x000fe4000000000a */
[----:B------:R-:W-:-:S02]  /*14d0*/  PRMT R15, RZ, 0x7610, R15 ;  /* 0x00007610ff0f7816 */ /* 0x000fc4000000000f */
[-C--:B------:R-:W-:Y:S02]  /*14e0*/  LEA.HI.X.SX32 R21, R46, R3.reuse, 0x1, P6 ;  /* 0x000000032e157211 */ /* 0x080fe400030f0eff */
[--C-:B-1----:R-:W-:Y:S02]  /*14f0*/  SHF.R.U32.HI R17, RZ, 0xa, R34.reuse ;  /* 0x0000000aff117819 */ /* 0x102fe40000011622 */
[----:B------:R-:W-:Y:S01]  /*1500*/  SHF.R.U32.HI R22, RZ, 0xf, R34 ;  /* 0x0000000fff167819 */ /* 0x000fe20000011622 */
[----:B------:R-:W2:Y:S01]  /*1510*/  @!P5 LDG.E.U16 R10, desc[UR22][R20.64] ;  /* 0x00000016140ad981 */ /* 0x000ea2000c1e1500 */
[-C--:B------:R-:W-:Y:S02]  /*1520*/  IADD3 R24, P6, PT, R61, R2.reuse, RZ ;  /* 0x000000023d187210 */ /* 0x080fe40007fde0ff */
[----:B------:R-:W-:Y:S01]  /*1530*/  LOP3.LUT P5, RZ, R17, 0x1, RZ, 0xc0, !PT ;  /* 0x0000000111ff7812 */ /* 0x000fe200078ac0ff */
[----:B------:R0:W4:Y:S01]  /*1540*/  @!P4 LDG.E.U16 R15, desc[UR22][R18.64] ;  /* 0x00000016120fc981 */ /* 0x000122000c1e1500 */
[----:B------:R-:W-:Y:S01]  /*1550*/  LOP3.LUT P4, RZ, R22, 0x1, RZ, 0xc0, !PT ;  /* 0x0000000116ff7812 */ /* 0x000fe2000788c0ff */
[C---:B------:R-:W-:Y:S01]  /*1560*/  IMAD.SHL.U32 R17, R150.reuse, 0x10, RZ ;  /* 0x0000001096117824 */ /* 0x040fe200078e00ff */
[----:B------:R-:W-:Y:S01]  /*1570*/  LEA.HI.X.SX32 R25, R23, R3, 0x1, P6 ;  /* 0x0000000317197211 */ /* 0x000fe200030f0eff */
[C---:B------:R-:W-:Y:S01]  /*1580*/  IMAD R63, R150.reuse, 0x2a, RZ ;  /* 0x0000002a963f7824 */ /* 0x040fe200078e02ff */
[----:B------:R-:W-:-:S02]  /*1590*/  LEA R22, P6, R150, R2, 0x5 ;  /* 0x0000000296167211 */ /* 0x000fc400078c28ff */
[----:B------:R-:W-:Y:S01]  /*15a0*/  PRMT R16, RZ, 0x7610, R16 ;  /* 0x00007610ff107816 */ /* 0x000fe20000000010 */
[C---:B------:R-:W-:Y:S01]  /*15b0*/  IMAD R59, R150.reuse, 0x2c, RZ ;  /* 0x0000002c963b7824 */ /* 0x040fe200078e02ff */
[----:B------:R-:W-:Y:S01]  /*15c0*/  LEA.HI.X.SX32 R23, R17, R3, 0x1, P6 ;  /* 0x0000000311177211 */ /* 0x000fe200030f0eff */
[C---:B0-----:R-:W-:Y:S01]  /*15d0*/  IMAD R19, R150.reuse, 0x15, RZ ;  /* 0x0000001596137824 */ /* 0x041fe200078e02ff */
[--C-:B------:R-:W-:Y:S02]  /*15e0*/  SHF.R.U32.HI R18, RZ, 0x9, R34.reuse ;  /* 0x00000009ff127819 */ /* 0x100fe40000011622 */
[----:B------:R-:W-:Y:S01]  /*15f0*/  IADD3 R20, P6, PT, R63, R2, RZ ;  /* 0x000000023f147210 */ /* 0x000fe20007fde0ff */
[----:B------:R0:W2:Y:S01]  /*1600*/  @P0 LDG.E.U16 R16, desc[UR22][R24.64] ;  /* 0x0000001618100981 */ /* 0x0000a2000c1e1500 */
[----:B------:R-:W-:Y:S01]  /*1610*/  PRMT R17, RZ, 0x7610, R17 ;  /* 0x00007610ff117816 */ /* 0x000fe20000000011 */
[----:B------:R-:W-:Y:S01]  /*1620*/  IMAD R83, R150, 0x16, RZ ;  /* 0x0000001696537824 */ /* 0x000fe200078e02ff */
[----:B------:R-:W-:Y:S01]  /*1630*/  LOP3.LUT P0, RZ, R18, 0x1, RZ, 0xc0, !PT ;  /* 0x0000000112ff7812 */ /* 0x000fe2000780c0ff */
[----:B------:R-:W-:Y:S01]  /*1640*/  IMAD R57, R150, 0x2e, RZ ;  /* 0x0000002e96397824 */ /* 0x000fe200078e02ff */
[----:B------:R-:W-:-:S02]  /*1650*/  SHF.R.U32.HI R18, RZ, 0x8, R34 ;  /* 0x00000008ff127819 */ /* 0x000fc40000011622 */
[-C--:B------:R-:W-:Y:S01]  /*1660*/  LEA.HI.X.SX32 R21, R19, R3.reuse, 0x1, P6 ;  /* 0x0000000313157211 */ /* 0x080fe200030f0eff */
[----:B------:R1:W3:Y:S01]  /*1670*/  @P4 LDG.E.U16 R17, desc[UR22][R22.64] ;  /* 0x0000001616114981 */ /* 0x0002e2000c1e1500 */
[-C--:B------:R-:W-:Y:S02]  /*1680*/  IADD3 R28, P6, PT, R59, R2.reuse, RZ ;  /* 0x000000023b1c7210 */ /* 0x080fe40007fde0ff */
[----:B------:R-:W-:Y:S01]  /*1690*/  PRMT R19, RZ, 0x7610, R19 ;  /* 0x00007610ff137816 */ /* 0x000fe20000000013 */
[----:B0-----:R-:W-:Y:S01]  /*16a0*/  VIADD R24, R4, 0xfffffff9 ;  /* 0xfffffff904187836 */ /* 0x001fe20000000000 */
[----:B------:R-:W-:Y:S01]  /*16b0*/  LOP3.LUT P4, RZ, R18, 0x1, RZ, 0xc0, !PT ;  /* 0x0000000112ff7812 */ /* 0x000fe2000788c0ff */
[C---:B------:R-:W-:Y:S01]  /*16c0*/  IMAD R44, R150.reuse, 0x6, RZ ;  /* 0x00000006962c7824 */ /* 0x040fe200078e02ff */
[-C--:B------:R-:W-:Y:S02]  /*16d0*/  LEA.HI.X.SX32 R29, R83, R3.reuse, 0x1, P6 ;  /* 0x00000003531d7211 */ /* 0x080fe400030f0eff */
[-C--:B------:R-:W-:Y:S01]  /*16e0*/  IADD3 R30, P6, PT, R57, R2.reuse, RZ ;  /* 0x00000002391e7210 */ /* 0x080fe20007fde0ff */
[----:B-1----:R-:W-:Y:S01]  /*16f0*/  IMAD R23, R150, 0x17, RZ ;  /* 0x0000001796177824 */ /* 0x002fe200078e02ff */
[----:B------:R-:W-:Y:S01]  /*1700*/  PRMT R18, RZ, 0x7610, R18 ;  /* 0x00007610ff127816 */ /* 0x000fe20000000012 */
[----:B------:R0:W2:Y:S01]  /*1710*/  @P5 LDG.E.U16 R19, desc[UR22][R20.64] ;  /* 0x0000001614135981 */ /* 0x0000a2000c1e1500 */
[----:B------:R-:W-:Y:S01]  /*1720*/  ISETP.GE.U32.AND P5, PT, R24, 0x7fffffba, PT ;  /* 0x7fffffba1800780c */ /* 0x000fe20003fa6070 */
[----:B------:R-:W-:Y:S01]  /*1730*/  VIADD R22, R4, 0xfffffff3 ;  /* 0xfffffff304167836 */ /* 0x000fe20000000000 */
[-C--:B------:R-:W-:Y:S01]  /*1740*/  LEA.HI.X.SX32 R31, R23, R3.reuse, 0x1, P6 ;  /* 0x00000003171f7211 */ /* 0x080fe200030f0eff */
[----:B------:R-:W-:Y:S01]  /*1750*/  IMAD R43, R150, 0x3, RZ ;  /* 0x00000003962b7824 */ /* 0x000fe200078e02ff */
[----:B------:R-:W-:Y:S01]  /*1760*/  IADD3 R24, P6, PT, R44, R2, RZ ;  /* 0x000000022c187210 */ /* 0x000fe20007fde0ff */
[----:B------:R-:W-:Y:S01]  /*1770*/  IMAD R42, R150, 0xc, RZ ;  /* 0x0000000c962a7824 */ /* 0x000fe200078e02ff */
[----:B------:R1:W2:Y:S01]  /*1780*/  @P0 LDG.E.U16 R18, desc[UR22][R28.64] ;  /* 0x000000161c120981 */ /* 0x0002a2000c1e1500 */
[----:B0-----:R-:W-:Y:S01]  /*1790*/  PRMT R21, RZ, 0x7610, R21 ;  /* 0x00007610ff157816 */ /* 0x001fe20000000015 */
[----:B------:R-:W-:Y:S01]  /*17a0*/  VIADD R20, R4, 0xfffffff8 ;  /* 0xfffffff804147836 */ /* 0x000fe20000000000 */
[----:B------:R-:W-:Y:S01]  /*17b0*/  ISETP.GE.U32.AND P0, PT, R22, 0x7fffffb4, PT ;  /* 0x7fffffb41600780c */ /* 0x000fe20003f06070 */
[----:B------:R-:W-:Y:S01]  /*17c0*/  IMAD R33, R150, 0x18, RZ ;  /* 0x0000001896217824 */ /* 0x000fe200078e02ff */
[----:B------:R-:W-:-:S02]  /*17d0*/  LEA.HI.X.SX32 R25, R43, R3, 0x1, P6 ;  /* 0x000000032b197211 */ /* 0x000fc400030f0eff */
[----:B------:R-:W-:Y:S01]  /*17e0*/  PRMT R22, RZ, 0x7610, R22 ;  /* 0x00007610ff167816 */ /* 0x000fe20000000016 */
[----:B------:R0:W2:Y:S01]  /*17f0*/  @P4 LDG.E.U16 R21, desc[UR22][R30.64] ;  /* 0x000000161e154981 */ /* 0x0000a2000c1e1500 */
[-C--:B-1----:R-:W-:Y:S02]  /*1800*/  IADD3 R28, P6, PT, R42, R2.reuse, RZ ;  /* 0x000000022a1c7210 */ /* 0x082fe40007fde0ff */
[----:B------:R-:W-:Y:S02]  /*1810*/  ISETP.GE.U32.AND P4, PT, R20, 0x7fffffb9, PT ;  /* 0x7fffffb91400780c */ /* 0x000fe40003f86070 */
[----:B------:R-:W-:Y:S01]  /*1820*/  SHF.R.U32.HI R20, RZ, 0x7, R34 ;  /* 0x00000007ff147819 */ /* 0x000fe20000011622 */
[----:B------:R1:W5:Y:S01]  /*1830*/  @!P2 LDG.E.U16 R22, desc[UR22][R24.64] ;  /* 0x000000161816a981 */ /* 0x000362000c1e1500 */
[----:B------:R-:W-:Y:S01]  /*1840*/  LEA.HI.X.SX32 R29, R44, R3, 0x1, P6 ;  /* 0x000000032c1d7211 */ /* 0x000fe200030f0eff */
[----:B------:R-:W-:Y:S01]  /*1850*/  IMAD R35, R150, 0x30, RZ ;  /* 0x0000003096237824 */ /* 0x000fe200078e02ff */
[----:B0-----:R-:W-:-:S02]  /*1860*/  IADD3 R30, P6, PT, R33, R2, RZ ;  /* 0x00000002211e7210 */ /* 0x001fc40007fde0ff */
[----:B------:R-:W-:Y:S02]  /*1870*/  LOP3.LUT P2, RZ, R20, 0x1, RZ, 0xc0, !PT ;  /* 0x0000000114ff7812 */ /* 0x000fe4000784c0ff */
[----:B------:R-:W-:Y:S02]  /*1880*/  PRMT R20, RZ, 0x7610, R20 ;  /* 0x00007610ff147816 */ /* 0x000fe40000000014 */
[----:B------:R-:W-:Y:S02]  /*1890*/  PRMT R23, RZ, 0x7610, R23 ;  /* 0x00007610ff177816 */ /* 0x000fe40000000017 */
[----:B------:R-:W-:Y:S01]  /*18a0*/  LEA.HI.X.SX32 R31, R42, R3, 0x1, P6 ;  /* 0x000000032a1f7211 */ /* 0x000fe200030f0eff */
[----:B------:R-:W-:Y:S01]  /*18b0*/  IMAD R55, R150, 0x32, RZ ;  /* 0x0000003296377824 */ /* 0x000fe200078e02ff */
[----:B------:R-:W-:Y:S02]  /*18c0*/  IADD3 R36, P6, PT, R35, R2, RZ ;  /* 0x0000000223247210 */ /* 0x000fe40007fde0ff */
[----:B-1----:R-:W-:Y:S01]  /*18d0*/  SHF.R.U32.HI R25, RZ, 0x6, R34 ;  /* 0x00000006ff197819 */ /* 0x002fe20000011622 */
[----:B------:R-:W2:Y:S01]  /*18e0*/  @!P0 LDG.E.U16 R20, desc[UR22][R30.64] ;  /* 0x000000161e148981 */ /* 0x000ea2000c1e1500 */
[----:B------:R-:W-:-:S02]  /*18f0*/  PRMT R24, RZ, 0x7610, R24 ;  /* 0x00007610ff187816 */ /* 0x000fc40000000018 */
[-C--:B------:R-:W-:Y:S01]  /*1900*/  LEA.HI.X.SX32 R37, R33, R3.reuse, 0x1, P6 ;  /* 0x0000000321257211 */ /* 0x080fe200030f0eff */
[----:B------:R0:W2:Y:S01]  /*1910*/  @!P5 LDG.E.U16 R23, desc[UR22][R28.64] ;  /* 0x000000161c17d981 */ /* 0x0000a2000c1e1500 */
[----:B------:R-:W-:Y:S01]  /*1920*/  LOP3.LUT P0, RZ, R25, 0x1, RZ, 0xc0, !PT ;  /* 0x0000000119ff7812 */ /* 0x000fe2000780c0ff */
[C---:B------:R-:W-:Y:S01]  /*1930*/  IMAD R33, R150.reuse, 0x34, RZ ;  /* 0x0000003496217824 */ /* 0x040fe200078e02ff */
[--C-:B------:R-:W-:Y:S01]  /*1940*/  SHF.R.U32.HI R25, RZ, 0x5, R34.reuse ;  /* 0x00000005ff197819 */ /* 0x100fe20000011622 */
[----:B------:R1:W2:Y:S01]  /*1950*/  @P2 LDG.E.U16 R24, desc[UR22][R36.64] ;  /* 0x0000001624182981 */ /* 0x0002a2000c1e1500 */
[----:B------:R-:W-:Y:S02]  /*1960*/  IADD3 R38, P6, PT, R55, R2, RZ ;  /* 0x0000000237267210 */ /* 0x000fe40007fde0ff */
[----:B------:R-:W-:Y:S01]  /*1970*/  SHF.R.U32.HI R26, RZ, 0x4, R34 ;  /* 0x00000004ff1a7819 */ /* 0x000fe20000011622 */
[C---:B0-----:R-:W-:Y:S01]  /*1980*/  IMAD R29, R150.reuse, 0x19, RZ ;  /* 0x00000019961d7824 */ /* 0x041fe200078e02ff */
[----:B------:R-:W-:Y:S01]  /*1990*/  LOP3.LUT P2, RZ, R25, 0x1, RZ, 0xc0, !PT ;  /* 0x0000000119ff7812 */ /* 0x000fe2000784c0ff */
[C---:B------:R-:W-:Y:S01]  /*19a0*/  IMAD R85, R150.reuse, 0x1a, RZ ;  /* 0x0000001a96557824 */ /* 0x040fe200078e02ff */
[----:B------:R-:W-:Y:S01]  /*19b0*/  PRMT R25, RZ, 0x7610, R25 ;  /* 0x00007610ff197816 */ /* 0x000fe20000000019 */
[----:B------:R-:W-:Y:S01]  /*19c0*/  IMAD R31, R150, 0x36, RZ ;  /* 0x00000036961f7824 */ /* 0x000fe200078e02ff */
[----:B------:R-:W-:-:S02]  /*19d0*/  LEA.HI.X.SX32 R39, R29, R3, 0x1, P6 ;  /* 0x000000031d277211 */ /* 0x000fc400030f0eff */
[-C--:B------:R-:W-:Y:S02]  /*19e0*/  IADD3 R68, P6, PT, R33, R2.reuse, RZ ;  /* 0x0000000221447210 */ /* 0x080fe40007fde0ff */
[----:B------:R-:W-:Y:S01]  /*19f0*/  LOP3.LUT P5, RZ, R26, 0x1, RZ, 0xc0, !PT ;  /* 0x000000011aff7812 */ /* 0x000fe200078ac0ff */
[----:B------:R-:W-:Y:S01]  /*1a00*/  VIADD R26, R4, 0xfffffff1 ;  /* 0xfffffff1041a7836 */ /* 0x000fe20000000000 */
[----:B------:R-:W-:Y:S01]  /*1a10*/  LEA.HI.X.SX32 R69, R85, R3, 0x1, P6 ;  /* 0x0000000355457211 */ /* 0x000fe200030f0eff */
[----:B-1----:R-:W-:Y:S01]  /*1a20*/  IMAD R37, R150, 0x1b, RZ ;  /* 0x0000001b96257824 */ /* 0x002fe200078e02ff */
[----:B------:R-:W-:Y:S01]  /*1a30*/  IADD3 R70, P6, PT, R31, R2, RZ ;  /* 0x000000021f467210 */ /* 0x000fe20007fde0ff */
[----:B------:R0:W2:Y:S01]  /*1a40*/  @P0 LDG.E.U16 R25, desc[UR22][R38.64] ;  /* 0x0000001626190981 */ /* 0x0000a2000c1e1500 */
[----:B------:R-:W-:Y:S01]  /*1a50*/  PRMT R29, RZ, 0x7610, R29 ;  /* 0x00007610ff1d7816 */ /* 0x000fe2000000001d */
[----:B------:R-:W-:Y:S01]  /*1a60*/  VIADD R28, R4, 0xffffffcc ;  /* 0xffffffcc041c7836 */ /* 0x000fe20000000000 */
[----:B------:R-:W-:-:S02]  /*1a70*/  ISETP.GE.U32.AND P0, PT, R26, 0x7fffffb2, PT ;  /* 0x7fffffb21a00780c */ /* 0x000fc40003f06070 */
[----:B------:R-:W-:Y:S01]  /*1a80*/  PRMT R26, RZ, 0x7610, R26 ;  /* 0x00007610ff1a7816 */ /* 0x000fe2000000001a */
[----:B------:R-:W-:Y:S01]  /*1a90*/  IMAD R41, R150, 0xe, RZ ;  /* 0x0000000e96297824 */ /* 0x000fe200078e02ff */
[----:B------:R-:W-:Y:S01]  /*1aa0*/  LEA.HI.X.SX32 R71, R37, R3, 0x1, P6 ;  /* 0x0000000325477211 */ /* 0x000fe200030f0eff */
[----:B------:R-:W2:Y:S01]  /*1ab0*/  @P2 LDG.E.U16 R29, desc[UR22][R68.64] ;  /* 0x00000016441d2981 */ /* 0x000ea2000c1e1500 */
[----:B------:R-:W-:Y:S01]  /*1ac0*/  ISETP.GE.U32.AND P2, PT, R28, 0x7fffff8d, PT ;  /* 0x7fffff8d1c00780c */ /* 0x000fe20003f46070 */
[----:B------:R-:W-:Y:S02]  /*1ad0*/  VIADD R28, R4, 0xffffffcd ;  /* 0xffffffcd041c7836 */ /* 0x000fe40000000000 */
[----:B------:R1:W2:Y:S01]  /*1ae0*/  @P5 LDG.E.U16 R26, desc[UR22][R70.64] ;  /* 0x00000016461a5981 */ /* 0x0002a2000c1e1500 */
[----:B------:R-:W-:Y:S01]  /*1af0*/  IMAD R40, R150, 0x7, RZ ;  /* 0x0000000796287824 */ /* 0x000fe200078e02ff */
[----:B------:R-:W-:Y:S01]  /*1b00*/  IADD3 R36, P5, PT, R41, R2, RZ ;  /* 0x0000000229247210 */ /* 0x000fe20007fbe0ff */
[----:B------:R-:W-:-:S02]  /*1b10*/  VIADD R32, R4, 0xffffffce ;  /* 0xffffffce04207836 */ /* 0x000fc40000000000 */
[----:B------:R-:W-:Y:S01]  /*1b20*/  VIADD R30, R4, 0xffffffcf ;  /* 0xffffffcf041e7836 */ /* 0x000fe20000000000 */
[----:B------:R-:W-:Y:S01]  /*1b30*/  ISETP.GE.U32.AND P6, PT, R28, 0x7fffff8e, PT ;  /* 0x7fffff8e1c00780c */ /* 0x000fe20003fc6070 */
[----:B------:R-:W-:Y:S01]  /*1b40*/  VIADD R28, R4, 0xffffffc8 ;  /* 0xffffffc8041c7836 */ /* 0x000fe20000000000 */
[----:B------:R-:W-:Y:S02]  /*1b50*/  LEA.HI.X.SX32 R37, R40, R3, 0x1, P5 ;  /* 0x0000000328257211 */ /* 0x000fe400028f0eff */
[----:B------:R-:W-:Y:S02]  /*1b60*/  ISETP.GE.U32.AND P5, PT, R32, 0x7fffff8f, PT ;  /* 0x7fffff8f2000780c */ /* 0x000fe40003fa6070 */
[----:B------:R-:W-:Y:S01]  /*1b70*/  SEL R32, RZ, 0x1, P2 ;  /* 0x00000001ff207807 */ /* 0x000fe20001000000 */
[----:B0-----:R-:W-:Y:S01]  /*1b80*/  VIADD R38, R4, 0xffffffca ;  /* 0xffffffca04267836 */ /* 0x001fe20000000000 */
[----:B------:R-:W-:Y:S01]  /*1b90*/  ISETP.GE.U32.AND P2, PT, R30, 0x7fffff90, PT ;  /* 0x7fffff901e00780c */ /* 0x000fe20003f46070 */
[C---:B------:R-:W-:Y:S01]  /*1ba0*/  VIADD R30, R4.reuse, 0xffffffc9 ;  /* 0xffffffc9041e7836 */ /* 0x040fe20000000000 */
[----:B-1----:R-:W-:Y:S01]  /*1bb0*/  SEL R71, RZ, 0x1fffe, P6 ;  /* 0x0001fffeff477807 */ /* 0x002fe20003000000 */
[----:B------:R-:W-:Y:S01]  /*1bc0*/  VIADD R39, R4, 0xffffffcb ;  /* 0xffffffcb04277836 */ /* 0x000fe20000000000 */
[----:B------:R-:W-:-:S02]  /*1bd0*/  ISETP.GE.U32.AND P6, PT, R28, 0x7fffff89, PT ;  /* 0x7fffff891c00780c */ /* 0x000fc40003fc6070 */
[----:B------:R-:W-:Y:S02]  /*1be0*/  SEL R28, RZ, 0x4, P5 ;  /* 0x00000004ff1c7807 */ /* 0x000fe40002800000 */
[----:B------:R-:W-:Y:S02]  /*1bf0*/  SEL R69, RZ, 0x7fff8, P2 ;  /* 0x0007fff8ff457807 */ /* 0x000fe40001000000 */
[----:B------:R-:W-:Y:S01]  /*1c00*/  ISETP.GE.U32.AND P5, PT, R30, 0x7fffff8a, PT ;  /* 0x7fffff8a1e00780c */ /* 0x000fe20003fa6070 */
[----:B------:R-:W-:Y:S01]  /*1c10*/  VIADD R30, R4, 0xffffffc4 ;  /* 0xffffffc4041e7836 */ /* 0x000fe20000000000 */
[----:B------:R-:W-:Y:S02]  /*1c20*/  ISETP.GE.U32.AND P2, PT, R38, 0x7fffff8b, PT ;  /* 0x7fffff8b2600780c */ /* 0x000fe40003f46070 */
[----:B------:R-:W-:Y:S02]  /*1c30*/  SEL R38, RZ, 0x1, P6 ;  /* 0x00000001ff267807 */ /* 0x000fe40003000000 */
[----:B------:R-:W-:Y:S01]  /*1c40*/  ISETP.GE.U32.AND P6, PT, R39, 0x7fffff8c, PT ;  /* 0x7fffff8c2700780c */ /* 0x000fe20003fc6070 */
[----:B------:R-:W-:Y:S01]  /*1c50*/  VIADD R39, R4, 0xffffffc5 ;  /* 0xffffffc504277836 */ /* 0x000fe20000000000 */
[----:B------:R-:W-:-:S02]  /*1c60*/  SEL R75, RZ, 0x1fffe, P5 ;  /* 0x0001fffeff4b7807 */ /* 0x000fc40002800000 */
[----:B------:R-:W-:Y:S01]  /*1c70*/  ISETP.GE.U32.AND P5, PT, R30, 0x7fffff85, PT ;  /* 0x7fffff851e00780c */ /* 0x000fe20003fa6070 */
[C---:B------:R-:W-:Y:S01]  /*1c80*/  VIADD R56, R4.reuse, 0xffffffc6 ;  /* 0xffffffc604387836 */ /* 0x040fe20000000000 */
[----:B------:R-:W-:Y:S02]  /*1c90*/  SEL R30, RZ, 0x4, P2 ;  /* 0x00000004ff1e7807 */ /* 0x000fe40001000000 */
[----:B------:R-:W-:Y:S01]  /*1ca0*/  ISETP.GE.U32.AND P2, PT, R39, 0x7fffff86, PT ;  /* 0x7fffff862700780c */ /* 0x000fe20003f46070 */
[C---:B------:R-:W-:Y:S02]  /*1cb0*/  VIADD R39, R4.reuse, 0xffffffc1 ;  /* 0xffffffc104277836 */ /* 0x040fe40000000000 */
[C---:B------:R-:W-:Y:S01]  /*1cc0*/  VIADD R54, R4.reuse, 0xffffffc7 ;  /* 0xffffffc704367836 */ /* 0x040fe20000000000 */
[----:B------:R-:W-:Y:S01]  /*1cd0*/  SEL R73, RZ, 0x7fff8, P6 ;  /* 0x0007fff8ff497807 */ /* 0x000fe20003000000 */
        /* <DEDUP_REMOVED lines=12> */
[----:B------:R-:W-:Y:S01]  /*1da0*/  VIADD R39, R4, 0xffffffdd ;  /* 0xffffffdd04277836 */ /* 0x000fe20000000000 */
[----:B------:R-:W-:Y:S02]  /*1db0*/  SEL R93, RZ, 0x1fffe, P2 ;  /* 0x0001fffeff5d7807 */ /* 0x000fe40001000000 */
[----:B------:R-:W-:Y:S02]  /*1dc0*/  ISETP.GE.U32.AND P2, PT, R58, 0x7fffff9d, PT ;  /* 0x7fffff9d3a00780c */ /* 0x000fe40003f46070 */
[----:B------:R-:W-:Y:S02]  /*1dd0*/  SEL R58, RZ, 0x4, P6 ;  /* 0x00000004ff3a7807 */ /* 0x000fe40003000000 */
[----:B------:R-:W-:Y:S01]  /*1de0*/  ISETP.GE.U32.AND P6, PT, R39, 0x7fffff9e, PT ;  /* 0x7fffff9e2700780c */ /* 0x000fe20003fc6070 */
[C---:B------:R-:W-:Y:S02]  /*1df0*/  VIADD R39, R4.reuse, 0xffffffdf ;  /* 0xffffffdf04277836 */ /* 0x040fe40000000000 */
[----:B------:R-:W-:Y:S01]  /*1e00*/  VIADD R60, R4, 0xffffffde ;  /* 0xffffffde043c7836 */ /* 0x000fe20000000000 */
[----:B------:R-:W-:-:S02]  /*1e10*/  SEL R64, RZ, 0x1, P2 ;  /* 0x00000001ff407807 */ /* 0x000fc40001000000 */
[----:B------:R-:W-:Y:S02]  /*1e20*/  SEL R91, RZ, 0x7fff8, P5 ;  /* 0x0007fff8ff5b7807 */ /* 0x000fe40002800000 */
[----:B------:R-:W-:Y:S01]  /*1e30*/  ISETP.GE.U32.AND P2, PT, R39, 0x7fffffa0, PT ;  /* 0x7fffffa02700780c */ /* 0x000fe20003f46070 */
[----:B------:R-:W-:Y:S01]  /*1e40*/  VIADD R39, R4, 0xffffffd9 ;  /* 0xffffffd904277836 */ /* 0x000fe20000000000 */
[----:B------:R-:W-:Y:S01]  /*1e50*/  ISETP.GE.U32.AND P5, PT, R60, 0x7fffff9f, PT ;  /* 0x7fffff9f3c00780c */ /* 0x000fe20003fa6070 */
[C---:B------:R-:W-:Y:S01]  /*1e60*/  VIADD R60, R4.reuse, 0xffffffd8 ;  /* 0xffffffd8043c7836 */ /* 0x040fe20000000000 */
[----:B------:R-:W-:Y:S02]  /*1e70*/  SEL R97, RZ, 0x1fffe, P6 ;  /* 0x0001fffeff617807 */ /* 0x000fe40003000000 */
[----:B------:R-:W-:Y:S02]  /*1e80*/  SEL R62, RZ, 0x4, P5 ;  /* 0x00000004ff3e7807 */ /* 0x000fe40002800000 */
[----:B------:R-:W-:Y:S01]  /*1e90*/  ISETP.GE.U32.AND P5, PT, R39, 0x7fffff9a, PT ;  /* 0x7fffff9a2700780c */ /* 0x000fe20003fa6070 */
[----:B------:R-:W-:Y:S01]  /*1ea0*/  VIADD R39, R4, 0xffffffd5 ;  /* 0xffffffd504277836 */ /* 0x000fe20000000000 */
[----:B------:R-:W-:Y:S01]  /*1eb0*/  ISETP.GE.U32.AND P6, PT, R60, 0x7fffff99, PT ;  /* 0x7fffff993c00780c */ /* 0x000fe20003fc6070 */
[----:B------:R-:W-:-:S02]  /*1ec0*/  VIADD R60, R4, 0xffffffd4 ;  /* 0xffffffd4043c7836 */ /* 0x000fc40000000000 */
[C---:B------:R-:W-:Y:S01]  /*1ed0*/  VIADD R66, R4.reuse, 0xffffffda ;  /* 0xffffffda04427836 */ /* 0x040fe20000000000 */
[----:B------:R-:W-:Y:S02]  /*1ee0*/  SEL R99, RZ, 0x1fffe, P5 ;  /* 0x0001fffeff637807 */ /* 0x000fe40002800000 */
[----:B------:R-:W-:Y:S02]  /*1ef0*/  SEL R68, RZ, 0x1, P6 ;  /* 0x00000001ff447807 */ /* 0x000fe40003000000 */
[----:B------:R-:W-:Y:S01]  /*1f00*/  ISETP.GE.U32.AND P5, PT, R39, 0x7fffff96, PT ;  /* 0x7fffff962700780c */ /* 0x000fe20003fa6070 */
[----:B------:R-:W-:Y:S01]  /*1f10*/  VIADD R39, R4, 0xffffffd7 ;  /* 0xffffffd704277836 */ /* 0x000fe20000000000 */
[----:B------:R-:W-:Y:S02]  /*1f20*/  SEL R95, RZ, 0x7fff8, P2 ;  /* 0x0007fff8ff5f7807 */ /* 0x000fe40001000000 */
[----:B------:R-:W-:Y:S01]  /*1f30*/  ISETP.GE.U32.AND P6, PT, R60, 0x7fffff95, PT ;  /* 0x7fffff953c00780c */ /* 0x000fe20003fc6070 */
[----:B------:R-:W-:Y:S01]  /*1f40*/  VIADD R60, R4, 0xffffffd6 ;  /* 0xffffffd6043c7836 */ /* 0x000fe20000000000 */
[----:B------:R-:W-:-:S02]  /*1f50*/  ISETP.GE.U32.AND P2, PT, R66, 0x7fffff9b, PT ;  /* 0x7fffff9b4200780c */ /* 0x000fc40003f46070 */
[----:B------:R-:W-:Y:S02]  /*1f60*/  SEL R74, RZ, 0x1, P6 ;  /* 0x00000001ff4a7807 */ /* 0x000fe40003000000 */
[----:B------:R-:W-:Y:S02]  /*1f70*/  SEL R66, RZ, 0x4, P2 ;  /* 0x00000004ff427807 */ /* 0x000fe40001000000 */
[----:B------:R-:W-:Y:S01]  /*1f80*/  ISETP.GE.U32.AND P6, PT, R39, 0x7fffff98, PT ;  /* 0x7fffff982700780c */ /* 0x000fe20003fc6070 */
[----:B------:R-:W-:Y:S01]  /*1f90*/  VIADD R39, R4, 0xffffffd1 ;  /* 0xffffffd104277836 */ /* 0x000fe20000000000 */
[----:B------:R-:W-:Y:S01]  /*1fa0*/  ISETP.GE.U32.AND P2, PT, R60, 0x7fffff97, PT ;  /* 0x7fffff973c00780c */ /* 0x000fe20003f46070 */
[----:B------:R-:W-:Y:S01]  /*1fb0*/  VIADD R60, R4, 0xffffffd0 ;  /* 0xffffffd0043c7836 */ /* 0x000fe20000000000 */
[----:B------:R-:W-:Y:S02]  /*1fc0*/  SEL R103, RZ, 0x1fffe, P5 ;  /* 0x0001fffeff677807 */ /* 0x000fe40002800000 */
[----:B------:R-:W-:-:S02]  /*1fd0*/  SEL R70, RZ, 0x4, P2 ;  /* 0x00000004ff467807 */ /* 0x000fc40001000000 */
[----:B------:R-:W-:Y:S01]  /*1fe0*/  ISETP.GE.U32.AND P2, PT, R39, 0x7fffff92, PT ;  /* 0x7fffff922700780c */ /* 0x000fe20003f46070 */
[----:B------:R-:W-:Y:S01]  /*1ff0*/  VIADD R39, R4, 0xffffffd3 ;  /* 0xffffffd304277836 */ /* 0x000fe20000000000 */
[----:B------:R-:W-:Y:S01]  /*2000*/  ISETP.GE.U32.AND P5, PT, R60, 0x7fffff91, PT ;  /* 0x7fffff913c00780c */ /* 0x000fe20003fa6070 */
[----:B------:R-:W-:-:S03]  /*2010*/  VIADD R60, R4, 0xffffffd2 ;  /* 0xffffffd2043c7836 */ /* 0x000fc60000000000 */
[----:B------:R-:W-:Y:S02]  /*2020*/  SEL R78, RZ, 0x1, P5 ;  /* 0x00000001ff4e7807 */ /* 0x000fe40002800000 */
[----:B------:R-:W-:Y:S01]  /*2030*/  ISETP.GE.U32.AND P5, PT, R39, 0x7fffff94, PT ;  /* 0x7fffff942700780c */ /* 0x000fe20003fa6070 */
[----:B------:R-:W-:Y:S01]  /*2040*/  VIADD R39, R4, 0xffffffc0 ;  /* 0xffffffc004277836 */ /* 0x000fe20000000000 */
[----:B------:R-:W-:Y:S02]  /*2050*/  SEL R101, RZ, 0x7fff8, P6 ;  /* 0x0007fff8ff657807 */ /* 0x000fe40003000000 */
[----:B------:R-:W-:Y:S01]  /*2060*/  ISETP.GE.U32.AND P6, PT, R60, 0x7fffff93, PT ;  /* 0x7fffff933c00780c */ /* 0x000fe20003fc6070 */
[----:B------:R-:W-:Y:S01]  /*2070*/  VIADD R60, R4, 0xfffffff6 ;  /* 0xfffffff6043c7836 */ /* 0x000fe20000000000 */
[----:B------:R-:W-:Y:S02]  /*2080*/  SEL R107, RZ, 0x1fffe, P2 ;  /* 0x0001fffeff6b7807 */ /* 0x000fe40001000000 */
[----:B------:R-:W-:-:S02]  /*2090*/  ISETP.GE.U32.AND P2, PT, R39, 0x7fffff81, PT ;  /* 0x7fffff812700780c */ /* 0x000fc40003f46070 */
[----:B------:R-:W-:Y:S02]  /*20a0*/  SEL R76, RZ, 0x4, P6 ;  /* 0x00000004ff4c7807 */ /* 0x000fe40003000000 */
[----:B------:R-:W-:Y:S02]  /*20b0*/  ISETP.GE.U32.AND P6, PT, R60, 0x7fffffb7, PT ;  /* 0x7fffffb73c00780c */ /* 0x000fe40003fc6070 */
[----:B------:R-:W-:Y:S01]  /*20c0*/  SEL R60, RZ, 0x1, P2 ;  /* 0x00000001ff3c7807 */ /* 0x000fe20001000000 */
[----:B------:R-:W-:-:S04]  /*20d0*/  IMAD.IADD R32, R32, 0x1, R71 ;  /* 0x0000000120207824 */ /* 0x000fc800078e0247 */
[----:B------:R-:W-:Y:S02]  /*20e0*/  IMAD.IADD R60, R60, 0x1, R93 ;  /* 0x000000013c3c7824 */ /* 0x000fe400078e025d */
[----:B------:R-:W-:Y:S02]  /*20f0*/  IMAD.IADD R56, R56, 0x1, R89 ;  /* 0x0000000138387824 */ /* 0x000fe400078e0259 */
[----:B------:R-:W-:Y:S01]  /*2100*/  IMAD.IADD R38, R38, 0x1, R75 ;  /* 0x0000000126267824 */ /* 0x000fe200078e024b */
[----:B------:R-:W-:Y:S01]  /*2110*/  LOP3.LUT R60, R60, 0x3, RZ, 0xc0, !PT ;  /* 0x000000033c3c7812 */ /* 0x000fe200078ec0ff */
[----:B------:R-:W-:Y:S01]  /*2120*/  VIADD R80, R4, 0xffffffdb ;  /* 0xffffffdb04507836 */ /* 0x000fe20000000000 */
[----:B------:R-:W-:Y:S02]  /*2130*/  LOP3.LUT R32, R32, 0x3, RZ, 0xc0, !PT ;  /* 0x0000000320207812 */ /* 0x000fe400078ec0ff */
[----:B------:R-:W-:Y:S02]  /*2140*/  LOP3.LUT R56, R56, 0x3, RZ, 0xc0, !PT ;  /* 0x0000000338387812 */ /* 0x000fe400078ec0ff */
[----:B------:R-:W-:-:S02]  /*2150*/  IADD3 R58, PT, PT, R60, R91, R58 ;  /* 0x0000005b3c3a7210 */ /* 0x000fc40007ffe03a */
[----:B------:R-:W-:Y:S01]  /*2160*/  LOP3.LUT R38, R38, 0x3, RZ, 0xc0, !PT ;  /* 0x0000000326267812 */ /* 0x000fe200078ec0ff */
[----:B------:R-:W-:Y:S01]  /*2170*/  IMAD.IADD R68, R68, 0x1, R99 ;  /* 0x0000000144447824 */ /* 0x000fe200078e0263 */
[----:B------:R-:W-:Y:S01]  /*2180*/  SEL R105, RZ, 0x7fff8, P5 ;  /* 0x0007fff8ff697807 */ /* 0x000fe20002800000 */
[----:B------:R-:W-:Y:S01]  /*2190*/  IMAD.IADD R78, R78, 0x1, R107 ;  /* 0x000000014e4e7824 */ /* 0x000fe200078e026b */
[----:B------:R-:W-:Y:S02]  /*21a0*/  IADD3 R32, PT, PT, R32, R69, R28 ;  /* 0x0000004520207210 */ /* 0x000fe40007ffe01c */
[----:B------:R-:W-:Y:S02]  /*21b0*/  ISETP.GE.U32.AND P5, PT, R80, 0x7fffff9c, PT ;  /* 0x7fffff9c5000780c */ /* 0x000fe40003fa6070 */
[----:B------:R-:W-:Y:S02]  /*21c0*/  IADD3 R54, PT, PT, R56, R87, R54 ;  /* 0x0000005738367210 */ /* 0x000fe40007ffe036 */
[----:B------:R-:W-:-:S02]  /*21d0*/  LOP3.LUT R69, R58, 0xf, RZ, 0xc0, !PT ;  /* 0x0000000f3a457812 */ /* 0x000fc400078ec0ff */
[----:B------:R-:W-:Y:S01]  /*21e0*/  IADD3 R30, PT, PT, R38, R73, R30 ;  /* 0x00000049261e7210 */ /* 0x000fe20007ffe01e */
[----:B------:R-:W-:Y:S01]  /*21f0*/  IMAD.IADD R74, R74, 0x1, R103 ;  /* 0x000000014a4a7824 */ /* 0x000fe200078e0267 */
[----:B------:R-:W-:Y:S01]  /*2200*/  LOP3.LUT R78, R78, 0x3, RZ, 0xc0, !PT ;  /* 0x000000034e4e7812 */ /* 0x000fe200078ec0ff */
[----:B------:R-:W-:Y:S01]  /*2210*/  IMAD R56, R54, 0x10, R69 ;  /* 0x0000001036387824 */ /* 0x000fe200078e0245 */
[----:B------:R-:W-:Y:S02]  /*2220*/  SEL R71, RZ, 0x7fff8, P5 ;  /* 0x0007fff8ff477807 */ /* 0x000fe40002800000 */
[----:B------:R-:W-:Y:S01]  /*2230*/  LOP3.LUT R68, R68, 0x3, RZ, 0xc0, !PT ;  /* 0x0000000344447812 */ /* 0x000fe200078ec0ff */
[----:B------:R-:W-:Y:S01]  /*2240*/  IMAD.SHL.U32 R69, R30, 0x100, RZ ;  /* 0x000001001e457824 */ /* 0x000fe200078e00ff */
[----:B------:R-:W-:Y:S01]  /*2250*/  LOP3.LUT R74, R74, 0x3, RZ, 0xc0, !PT ;  /* 0x000000034a4a7812 */ /* 0x000fe200078ec0ff */
[----:B------:R-:W-:Y:S01]  /*2260*/  IMAD.IADD R64, R64, 0x1, R97 ;  /* 0x0000000140407824 */ /* 0x000fe200078e0261 */
[----:B------:R-:W-:-:S02]  /*2270*/  IADD3 R76, PT, PT, R78, R105, R76 ;  /* 0x000000694e4c7210 */ /* 0x000fc40007ffe04c */
[----:B------:R-:W-:Y:S01]  /*2280*/  IADD3 R66, PT, PT, R68, R71, R66 ;  /* 0x0000004744427210 */ /* 0x000fe20007ffe042 */
[----:B------:R-:W-:Y:S01]  /*2290*/  IMAD R71, R150, 0x1c, RZ ;  /* 0x0000001c96477824 */ /* 0x000fe200078e02ff */
[----:B------:R-:W-:Y:S02]  /*22a0*/  PRMT R28, RZ, 0x7610, R28 ;  /* 0x00007610ff1c7816 */ /* 0x000fe4000000001c */
[----:B------:R-:W-:Y:S01]  /*22b0*/  LOP3.LUT R69, R69, 0xf00, RZ, 0xe2, !PT ;  /* 0x00000f0045457812 */ /* 0x000fe200078ee2ff */
[----:B------:R-:W-:Y:S01]  /*22c0*/  IMAD.SHL.U32 R66, R66, 0x100, RZ ;  /* 0x0000010042427824 */ /* 0x000fe200078e00ff */
[----:B------:R-:W-:Y:S02]  /*22d0*/  IADD3 R70, PT, PT, R74, R101, R70 ;  /* 0x000000654a467210 */ /* 0x000fe40007ffe046 */
[----:B------:R-:W-:Y:S01]  /*22e0*/  LOP3.LUT R73, R76, 0xf, RZ, 0xc0, !PT ;  /* 0x0000000f4c497812 */ /* 0x000fe200078ec0ff */
[----:B------:R0:W2:Y:S01]  /*22f0*/  @!P4 LDG.E.U16 R28, desc[UR22][R36.64] ;  /* 0x00000016241cc981 */ /* 0x0000a2000c1e1500 */
[----:B------:R-:W-:Y:S01]  /*2300*/  SHF.R.U32.HI R30, RZ, 0x3, R34 ;  /* 0x00000003ff1e7819 */ /* 0x000fe20000011622 */
[----:B------:R-:W-:Y:S01]  /*2310*/  IMAD R105, R150, 0x38, RZ ;  /* 0x0000003896697824 */ /* 0x000fe200078e02ff */
[----:B------:R-:W-:-:S02]  /*2320*/  LOP3.LUT R64, R64, 0x3, RZ, 0xc0, !PT ;  /* 0x0000000340407812 */ /* 0x000fc400078ec0ff */
[----:B------:R-:W-:Y:S01]  /*2330*/  IADD3 R68, P5, PT, R71, R2, RZ ;  /* 0x0000000247447210 */ /* 0x000fe20007fbe0ff */
[----:B------:R-:W-:Y:S01]  /*2340*/  IMAD R54, R32, 0x1000, R69 ;  /* 0x0000100020367824 */ /* 0x000fe200078e0245 */
[----:B------:R-:W-:Y:S01]  /*2350*/  LOP3.LUT P4, RZ, R30, 0x1, RZ, 0xc0, !PT ;  /* 0x000000011eff7812 */ /* 0x000fe2000788c0ff */
[----:B------:R-:W-:Y:S01]  /*2360*/  IMAD R70, R70, 0x10, R73 ;  /* 0x0000001046467824 */ /* 0x000fe200078e0249 */
[----:B------:R-:W-:Y:S02]  /*2370*/  PRMT R32, RZ, 0x7610, R32 ;  /* 0x00007610ff207816 */ /* 0x000fe40000000020 */
[----:B------:R-:W-:Y:S02]  /*2380*/  IADD3 R62, PT, PT, R64, R95, R62 ;  /* 0x0000005f403e7210 */ /* 0x000fe40007ffe03e */
[----:B------:R-:W-:Y:S02]  /*2390*/  LOP3.LUT R73, R66, 0xf00, RZ, 0xe2, !PT ;  /* 0x00000f0042497812 */ /* 0x000fe400078ee2ff */
[----:B------:R-:W-:-:S02]  /*23a0*/  LEA.HI.X.SX32 R69, R41, R3, 0x1, P5 ;  /* 0x0000000329457211 */ /* 0x000fc400028f0eff */
[-C--:B0-----:R-:W-:Y:S02]  /*23b0*/  IADD3 R36, P5, PT, R105, R2.reuse, RZ ;  /* 0x0000000269247210 */ /* 0x081fe40007fbe0ff */
[----:B------:R-:W-:Y:S01]  /*23c0*/  SHF.R.U32.HI R38, RZ, 0x2, R34 ;  /* 0x00000002ff267819 */ /* 0x000fe20000011622 */
[----:B------:R-:W-:Y:S01]  /*23d0*/  IMAD R109, R150, 0x3a, RZ ;  /* 0x0000003a966d7824 */ /* 0x000fe200078e02ff */
[----:B------:R-:W-:Y:S01]  /*23e0*/  PRMT R30, RZ, 0x7610, R30 ;  /* 0x00007610ff1e7816 */ /* 0x000fe2000000001e */
[----:B------:R-:W-:Y:S01]  /*23f0*/  IMAD R62, R62, 0x1000, R73 ;  /* 0x000010003e3e7824 */ /* 0x000fe200078e0249 */
[----:B------:R0:W2:Y:S01]  /*2400*/  @!P0 LDG.E.U16 R32, desc[UR22][R68.64] ;  /* 0x0000001644208981 */ /* 0x0000a2000c1e1500 */
[-C--:B------:R-:W-:Y:S02]  /*2410*/  LEA.HI.X.SX32 R37, R71, R3.reuse, 0x1, P5 ;  /* 0x0000000347257211 */ /* 0x080fe400028f0eff */
[----:B------:R-:W-:Y:S01]  /*2420*/  LOP3.LUT P0, RZ, R38, 0x1, RZ, 0xc0, !PT ;  /* 0x0000000126ff7812 */ /* 0x000fe2000780c0ff */
[----:B------:R-:W-:Y:S01]  /*2430*/  VIADD R38, R4, 0xfffffff4 ;  /* 0xfffffff404267836 */ /* 0x000fe20000000000 */
[----:B------:R-:W-:Y:S01]  /*2440*/  LOP3.LUT R73, R56, 0xff, RZ, 0xc0, !PT ;  /* 0x000000ff38497812 */ /* 0x000fe200078ec0ff */
[----:B------:R-:W-:Y:S01]  /*2450*/  IMAD R71, R150, 0x1d, RZ ;  /* 0x0000001d96477824 */ /* 0x000fe200078e02ff */
[----:B------:R-:W-:Y:S01]  /*2460*/  LOP3.LUT R75, R70, 0xff, RZ, 0xc0, !PT ;  /* 0x000000ff464b7812 */ /* 0x000fe200078ec0ff */
[----:B------:R1:W2:Y:S01]  /*2470*/  @P4 LDG.E.U16 R30, desc[UR22][R36.64] ;  /* 0x00000016241e4981 */ /* 0x0002a2000c1e1500 */
[----:B------:R-:W-:Y:S01]  /*2480*/  IADD3 R74, P5, PT, R109, R2, RZ ;  /* 0x000000026d4a7210 */ /* 0x000fe20007fbe0ff */
[----:B------:R-:W-:Y:S01]  /*2490*/  IMAD.IADD R54, R54, 0x1, R73 ;  /* 0x0000000136367824 */ /* 0x000fe200078e0249 */
[----:B------:R-:W-:Y:S01]  /*24a0*/  ISETP.GE.U32.AND P4, PT, R38, 0x7fffffb5, PT ;  /* 0x7fffffb52600780c */ /* 0x000fe20003f86070 */
[----:B------:R-:W-:Y:S01]  /*24b0*/  IMAD.IADD R73, R62, 0x1, R75 ;  /* 0x000000013e497824 */ /* 0x000fe200078e024b */
[----:B------:R-:W-:Y:S01]  /*24c0*/  LEA.HI.X.SX32 R75, R71, R3, 0x1, P5 ;  /* 0x00000003474b7211 */ /* 0x000fe200028f0eff */
[----:B------:R-:W-:Y:S01]  /*24d0*/  IMAD R38, R150, 0x9, RZ ;  /* 0x0000000996267824 */ /* 0x000fe200078e02ff */
[----:B0-----:R-:W-:-:S02]  /*24e0*/  PRMT R69, RZ, 0x7610, R69 ;  /* 0x00007610ff457816 */ /* 0x001fc40000000045 */
[-C--:B------:R-:W-:Y:S01]  /*24f0*/  IADD3 R78, P5, PT, R79, R2.reuse, RZ ;  /* 0x000000024f4e7210 */ /* 0x080fe20007fbe0ff */
[----:B-1----:R-:W-:Y:S01]  /*2500*/  VIADD R36, R4, 0xfffffff2 ;  /* 0xfffffff204247836 */ /* 0x002fe20000000000 */
[----:B------:R-:W-:Y:S01]  /*2510*/  PRMT R71, RZ, 0x7610, R71 ;  /* 0x00007610ff477816 */ /* 0x000fe20000000047 */
[----:B------:R-:W-:Y:S01]  /*2520*/  IMAD R37, R150, 0xb, RZ ;  /* 0x0000000b96257824 */ /* 0x000fe200078e02ff */
[----:B------:R-:W-:Y:S01]  /*2530*/  LEA.HI.X.SX32 R79, R38, R3, 0x1, P5 ;  /* 0x00000003264f7211 */ /* 0x000fe200028f0eff */
[----:B------:R0:W2:Y:S01]  /*2540*/  @P0 LDG.E.U16 R69, desc[UR22][R74.64] ;  /* 0x000000164a450981 */ /* 0x0000a2000c1e1500 */
[----:B------:R-:W-:Y:S02]  /*2550*/  IADD3 R82, P5, PT, R83, R2, RZ ;  /* 0x0000000253527210 */ /* 0x000fe40007fbe0ff */
[----:B------:R-:W-:Y:S01]  /*2560*/  SHF.R.U32.HI R34, RZ, 0x1, R34 ;  /* 0x00000001ff227819 */ /* 0x000fe20000011622 */
[----:B------:R1:W2:Y:S01]  /*2570*/  @!P6 LDG.E.U16 R71, desc[UR22][R78.64] ;  /* 0x000000164e47e981 */ /* 0x0002a2000c1e1500 */
[----:B------:R-:W-:-:S02]  /*2580*/  ISETP.GE.U32.AND P0, PT, R36, 0x7fffffb3, PT ;  /* 0x7fffffb32400780c */ /* 0x000fc40003f06070 */
[--C-:B------:R-:W-:Y:S01]  /*2590*/  PRMT R68, R54, 0x5410, R73.reuse ;  /* 0x0000541036447816 */ /* 0x100fe20000000049 */
[C---:B------:R-:W-:Y:S01]  /*25a0*/  IMAD R36, R150.reuse, 0xd, RZ ;  /* 0x0000000d96247824 */ /* 0x040fe200078e02ff */
[-C--:B------:R-:W-:Y:S02]  /*25b0*/  LEA.HI.X.SX32 R83, R37, R3.reuse, 0x1, P5 ;  /* 0x0000000325537211 */ /* 0x080fe400028f0eff */
[----:B------:R-:W-:Y:S01]  /*25c0*/  PRMT R73, RZ, 0x7610, R73 ;  /* 0x00007610ff497816 */ /* 0x000fe20000000049 */
[----:B------:R-:W-:Y:S01]  /*25d0*/  IMAD R113, R150, 0x3c, RZ ;  /* 0x0000003c96717824 */ /* 0x000fe200078e02ff */
[----:B------:R-:W-:Y:S01]  /*25e0*/  LOP3.LUT P5, RZ, R34, 0x1, RZ, 0xc0, !PT ;  /* 0x0000000122ff7812 */ /* 0x000fe200078ac0ff */
[----:B------:R-:W-:Y:S01]  /*25f0*/  VIADD R34, R4, 0xffffffff ;  /* 0xffffffff04227836 */ /* 0x000fe20000000000 */
[----:B------:R-:W-:Y:S02]  /*2600*/  IADD3 R84, P6, PT, R85, R2, RZ ;  /* 0x0000000255547210 */ /* 0x000fe40007fde0ff */
[----:B0-----:R-:W-:Y:S01]  /*2610*/  PRMT R75, RZ, 0x7610, R75 ;  /* 0x00007610ff4b7816 */ /* 0x001fe2000000004b */
[----:B------:R0:W2:Y:S01]  /*2620*/  @!P4 LDG.E.U16 R73, desc[UR22][R82.64] ;  /* 0x000000165249c981 */ /* 0x0000a2000c1e1500 */
[----:B------:R-:W-:Y:S01]  /*2630*/  LEA.HI.X.SX32 R85, R36, R3, 0x1, P6 ;  /* 0x0000000324557211 */ /* 0x000fe200030f0eff */
[----:B------:R-:W-:Y:S01]  /*2640*/  IMAD R117, R150, 0x3e, RZ ;  /* 0x0000003e96757824 */ /* 0x000fe200078e02ff */
[----:B------:R-:W-:-:S02]  /*2650*/  ISETP.GE.U32.AND P4, PT, R34, 0x7fffffc0, PT ;  /* 0x7fffffc02200780c */ /* 0x000fc40003f86070 */
[-C--:B-1----:R-:W-:Y:S01]  /*2660*/  IADD3 R78, P6, PT, R113, R2.reuse, RZ ;  /* 0x00000002714e7210 */ /* 0x082fe20007fde0ff */
[----:B------:R1:W2:Y:S01]  /*2670*/  @!P0 LDG.E.U16 R75, desc[UR22][R84.64] ;  /* 0x00000016544b8981 */ /* 0x0002a2000c1e1500 */
[----:B------:R-:W-:Y:S02]  /*2680*/  SHF.R.U64 R34, R68, 0x1f, RZ ;  /* 0x0000001f44227819 */ /* 0x000fe400000012ff */
[----:B------:R-:W-:Y:S01]  /*2690*/  LEA.HI.X.SX32 R79, R77, R3, 0x1, P6 ;  /* 0x000000034d4f7211 */ /* 0x000fe200030f0eff */
[----:B------:R-:W-:Y:S01]  /*26a0*/  IMAD R77, R150, 0x1f, RZ ;  /* 0x0000001f964d7824 */ /* 0x000fe200078e02ff */
[----:B------:R-:W-:Y:S02]  /*26b0*/  LOP3.LUT P0, RZ, R34, 0x1, RZ, 0xc0, !PT ;  /* 0x0000000122ff7812 */ /* 0x000fe4000780c0ff */
[----:B------:R-:W-:Y:S02]  /*26c0*/  PRMT R34, RZ, 0x7610, R34 ;  /* 0x00007610ff227816 */ /* 0x000fe40000000022 */
[----:B0-----:R-:W-:-:S02]  /*26d0*/  IADD3 R82, P6, PT, R117, R2, RZ ;  /* 0x0000000275527210 */ /* 0x001fc40007fde0ff */
[----:B------:R-:W-:Y:S02]  /*26e0*/  SHF.R.U64 R54, R68, 0x1e, RZ ;  /* 0x0000001e44367819 */ /* 0x000fe400000012ff */
[-C--:B------:R-:W-:Y:S01]  /*26f0*/  LEA.HI.X.SX32 R83, R77, R3.reuse, 0x1, P6 ;  /* 0x000000034d537211 */ /* 0x080fe200030f0eff */
[----:B------:R0:W2:Y:S01]  /*2700*/  @P5 LDG.E.U16 R34, desc[UR22][R78.64] ;  /* 0x000000164e225981 */ /* 0x0000a2000c1e1500 */
[----:B------:R-:W-:Y:S01]  /*2710*/  PRMT R77, RZ, 0x7610, R77 ;  /* 0x00007610ff4d7816 */ /* 0x000fe2000000004d */
[----:B-1----:R-:W-:Y:S01]  /*2720*/  IMAD.SHL.U32 R85, R150, 0x20, RZ ;  /* 0x0000002096557824 */ /* 0x002fe200078e00ff */
[----:B------:R-:W-:Y:S01]  /*2730*/  LOP3.LUT P5, RZ, R54, 0x1, RZ, 0xc0, !PT ;  /* 0x0000000136ff7812 */ /* 0x000fe200078ac0ff */
[----:B------:R-:W-:Y:S01]  /*2740*/  IMAD R87, R150, 0x42, RZ ;  /* 0x0000004296577824 */ /* 0x000fe200078e02ff */
[----:B------:R-:W-:Y:S02]  /*2750*/  SHF.R.U64 R54, R68, 0x1d, RZ ;  /* 0x0000001d44367819 */ /* 0x000fe400000012ff */
[----:B------:R-:W-:Y:S01]  /*2760*/  LEA R84, P6, R150, R2, 0x6 ;  /* 0x0000000296547211 */ /* 0x000fe200078c30ff */
[----:B------:R1:W2:Y:S01]  /*2770*/  @!P3 LDG.E.U16 R77, desc[UR22][R82.64] ;  /* 0x00000016524db981 */ /* 0x0002a2000c1e1500 */
[----:B------:R-:W-:Y:S01]  /*2780*/  LOP3.LUT P3, RZ, R54, 0x1, RZ, 0xc0, !PT ;  /* 0x0000000136ff7812 */ /* 0x000fe2000786c0ff */
[----:B0-----:R-:W-:Y:S01]  /*2790*/  IMAD R79, R150, 0x21, RZ ;  /* 0x00000021964f7824 */ /* 0x001fe200078e02ff */
[----:B------:R-:W-:-:S02]  /*27a0*/  LEA.HI.X.SX32 R85, R85, R3, 0x1, P6 ;  /* 0x0000000355557211 */ /* 0x000fc400030f0eff */
[----:B------:R-:W-:Y:S02]  /*27b0*/  PRMT R54, RZ, 0x7610, R54 ;  /* 0x00007610ff367816 */ /* 0x000fe40000000036 */
[-C--:B------:R-:W-:Y:S01]  /*27c0*/  IADD3 R86, P6, PT, R87, R2.reuse, RZ ;  /* 0x0000000257567210 */ /* 0x080fe20007fde0ff */
[----:B-1----:R-:W-:Y:S01]  /*27d0*/  IMAD R83, R150, 0x44, RZ ;  /* 0x0000004496537824 */ /* 0x002fe200078e02ff */
[----:B------:R-:W-:Y:S01]  /*27e0*/  SHF.R.U64 R56, R68, 0x1c, RZ ;  /* 0x0000001c44387819 */ /* 0x000fe200000012ff */
[----:B------:R-:W-:Y:S01]  /*27f0*/  IMAD R89, R150, 0x46, RZ ;  /* 0x0000004696597824 */ /* 0x000fe200078e02ff */
[----:B------:R-:W-:Y:S01]  /*2800*/  LEA.HI.X.SX32 R87, R79, R3, 0x1, P6 ;  /* 0x000000034f577211 */ /* 0x000fe200030f0eff */
[----:B------:R0:W2:Y:S01]  /*2810*/  @P0 LDG.E.U16 R54, desc[UR22][R84.64] ;  /* 0x0000001654360981 */ /* 0x0000a2000c1e1500 */
[----:B------:R-:W-:Y:S02]  /*2820*/  PRMT R79, RZ, 0x7610, R79 ;  /* 0x00007610ff4f7816 */ /* 0x000fe4000000004f */
[----:B------:R-:W-:-:S02]  /*2830*/  IADD3 R82, P6, PT, R83, R2, RZ ;  /* 0x0000000253527210 */ /* 0x000fc40007fde0ff */
[----:B------:R-:W-:Y:S02]  /*2840*/  LOP3.LUT P0, RZ, R56, 0x1, RZ, 0xc0, !PT ;  /* 0x0000000138ff7812 */ /* 0x000fe4000780c0ff */
[----:B------:R-:W-:Y:S01]  /*2850*/  SHF.R.U64 R56, R68, 0x1b, RZ ;  /* 0x0000001b44387819 */ /* 0x000fe200000012ff */
[----:B------:R1:W2:Y:S01]  /*2860*/  @P5 LDG.E.U16 R79, desc[UR22][R86.64] ;  /* 0x00000016564f5981 */ /* 0x0002a2000c1e1500 */
[----:B------:R-:W-:Y:S01]  /*2870*/  LEA.HI.X.SX32 R83, R81, R3, 0x1, P6 ;  /* 0x0000000351537211 */ /* 0x000fe200030f0eff */
[C---:B0-----:R-:W-:Y:S01]  /*2880*/  IMAD R85, R150.reuse, 0x23, RZ ;  /* 0x0000002396557824 */ /* 0x041fe200078e02ff */
[----:B------:R-:W-:Y:S01]  /*2890*/  IADD3 R84, P6, PT, R89, R2, RZ ;  /* 0x0000000259547210 */ /* 0x000fe20007fde0ff */
[----:B------:R-:W-:Y:S01]  /*28a0*/  IMAD R89, R150, 0x48, RZ ;  /* 0x0000004896597824 */ /* 0x000fe200078e02ff */
[----:B------:R-:W-:Y:S02]  /*28b0*/  LOP3.LUT P5, RZ, R56, 0x1, RZ, 0xc0, !PT ;  /* 0x0000000138ff7812 */ /* 0x000fe400078ac0ff */
[----:B------:R-:W-:-:S02]  /*28c0*/  PRMT R56, RZ, 0x7610, R56 ;  /* 0x00007610ff387816 */ /* 0x000fc40000000038 */
[----:B------:R-:W-:Y:S02]  /*28d0*/  LEA.HI.X.SX32 R85, R85, R3, 0x1, P6 ;  /* 0x0000000355557211 */ /* 0x000fe400030f0eff */
[----:B------:R-:W-:Y:S02]  /*28e0*/  SHF.R.U64 R58, R68, 0x1a, RZ ;  /* 0x0000001a443a7819 */ /* 0x000fe400000012ff */
[----:B-1----:R-:W-:Y:S01]  /*28f0*/  IADD3 R86, P6, PT, R89, R2, RZ ;  /* 0x0000000259567210 */ /* 0x002fe20007fde0ff */
[----:B------:R-:W-:Y:S01]  /*2900*/  IMAD R89, R150, 0x4a, RZ ;  /* 0x0000004a96597824 */ /* 0x000fe200078e02ff */
[----:B------:R-:W-:Y:S01]  /*2910*/  PRMT R81, RZ, 0x7610, R81 ;  /* 0x00007610ff517816 */ /* 0x000fe20000000051 */
[----:B------:R0:W2:Y:S01]  /*2920*/  @P3 LDG.E.U16 R56, desc[UR22][R82.64] ;  /* 0x0000001652383981 */ /* 0x0000a2000c1e1500 */
[----:B------:R-:W-:Y:S02]  /*2930*/  LOP3.LUT P3, RZ, R58, 0x1, RZ, 0xc0, !PT ;  /* 0x000000013aff7812 */ /* 0x000fe4000786c0ff */
[----:B------:R-:W-:-:S02]  /*2940*/  SHF.R.U64 R60, R68, 0x19, RZ ;  /* 0x00000019443c7819 */ /* 0x000fc400000012ff */
[-C--:B------:R-:W-:Y:S01]  /*2950*/  LEA.HI.X.SX32 R87, R67, R3.reuse, 0x1, P6 ;  /* 0x0000000343577211 */ /* 0x080fe200030f0eff */
[C---:B------:R-:W-:Y:S01]  /*2960*/  IMAD R67, R150.reuse, 0x25, RZ ;  /* 0x0000002596437824 */ /* 0x040fe200078e02ff */
[----:B------:R-:W-:Y:S01]  /*2970*/  PRMT R58, RZ, 0x7610, R58 ;  /* 0x00007610ff3a7816 */ /* 0x000fe2000000003a */
[----:B------:R1:W2:Y:S01]  /*2980*/  @P0 LDG.E.U16 R81, desc[UR22][R84.64] ;  /* 0x0000001654510981 */ /* 0x0002a2000c1e1500 */
[----:B------:R-:W-:Y:S01]  /*2990*/  IADD3 R88, P6, PT, R89, R2, RZ ;  /* 0x0000000259587210 */ /* 0x000fe20007fde0ff */
[----:B0-----:R-:W-:Y:S01]  /*29a0*/  IMAD R83, R150, 0x4c, RZ ;  /* 0x0000004c96537824 */ /* 0x001fe200078e02ff */
[----:B------:R-:W-:Y:S02]  /*29b0*/  LOP3.LUT P0, RZ, R60, 0x1, RZ, 0xc0, !PT ;  /* 0x000000013cff7812 */ /* 0x000fe4000780c0ff */
[----:B------:R-:W-:Y:S01]  /*29c0*/  SHF.R.U64 R60, R68, 0x18, RZ ;  /* 0x00000018443c7819 */ /* 0x000fe200000012ff */
[----:B------:R0:W2:Y:S01]  /*29d0*/  @P5 LDG.E.U16 R58, desc[UR22][R86.64] ;  /* 0x00000016563a5981 */ /* 0x0000a2000c1e1500 */
[----:B------:R-:W-:-:S02]  /*29e0*/  LEA.HI.X.SX32 R89, R67, R3, 0x1, P6 ;  /* 0x0000000343597211 */ /* 0x000fc400030f0eff */
[----:B------:R-:W-:Y:S01]  /*29f0*/  PRMT R67, RZ, 0x7610, R67 ;  /* 0x00007610ff437816 */ /* 0x000fe20000000043 */
[----:B-1----:R-:W-:Y:S01]  /*2a00*/  IMAD R85, R150, 0x4e, RZ ;  /* 0x0000004e96557824 */ /* 0x002fe200078e02ff */
[----:B------:R-:W-:Y:S02]  /*2a10*/  LOP3.LUT P5, RZ, R60, 0x1, RZ, 0xc0, !PT ;  /* 0x000000013cff7812 */ /* 0x000fe400078ac0ff */
[----:B------:R-:W-:Y:S02]  /*2a20*/  IADD3 R82, P6, PT, R83, R2, RZ ;  /* 0x0000000253527210 */ /* 0x000fe40007fde0ff */
[----:B------:R-:W-:Y:S01]  /*2a30*/  SHF.R.U64 R60, R68, 0x17, RZ ;  /* 0x00000017443c7819 */ /* 0x000fe200000012ff */
[----:B------:R1:W2:Y:S01]  /*2a40*/  @P3 LDG.E.U16 R67, desc[UR22][R88.64] ;  /* 0x0000001658433981 */ /* 0x0002a2000c1e1500 */
[----:B------:R-:W-:Y:S01]  /*2a50*/  LEA.HI.X.SX32 R83, R65, R3, 0x1, P6 ;  /* 0x0000000341537211 */ /* 0x000fe200030f0eff */
[----:B------:R-:W-:Y:S01]  /*2a60*/  IMAD R65, R150, 0x27, RZ ;  /* 0x0000002796417824 */ /* 0x000fe200078e02ff */
[----:B------:R-:W-:Y:S01]  /*2a70*/  LOP3.LUT P3, RZ, R60, 0x1, RZ, 0xc0, !PT ;  /* 0x000000013cff7812 */ /* 0x000fe2000786c0ff */
[----:B0-----:R-:W-:Y:S01]  /*2a80*/  IMAD R87, R150, 0x50, RZ ;  /* 0x0000005096577824 */ /* 0x001fe200078e02ff */
[----:B------:R-:W-:-:S02]  /*2a90*/  PRMT R60, RZ, 0x7610, R60 ;  /* 0x00007610ff3c7816 */ /* 0x000fc4000000003c */
[-C--:B------:R-:W-:Y:S02]  /*2aa0*/  IADD3 R84, P6, PT, R85, R2.reuse, RZ ;  /* 0x0000000255547210 */ /* 0x080fe40007fde0ff */
[----:B------:R-:W-:Y:S02]  /*2ab0*/  SHF.R.U64 R62, R68, 0x16, RZ ;  /* 0x00000016443e7819 */ /* 0x000fe400000012ff */
[----:B------:R-:W-:Y:S01]  /*2ac0*/  LEA.HI.X.SX32 R85, R65, R3, 0x1, P6 ;  /* 0x0000000341557211 */ /* 0x000fe200030f0eff */
[----:B------:R0:W2:Y:S01]  /*2ad0*/  @P0 LDG.E.U16 R60, desc[UR22][R82.64] ;  /* 0x00000016523c0981 */ /* 0x0000a2000c1e1500 */
[----:B------:R-:W-:Y:S01]  /*2ae0*/  PRMT R65, RZ, 0x7610, R65 ;  /* 0x00007610ff417816 */ /* 0x000fe20000000041 */
[----:B-1----:R-:W-:Y:S01]  /*2af0*/  IMAD R89, R150, 0x52, RZ ;  /* 0x0000005296597824 */ /* 0x002fe200078e02ff */
[----:B------:R-:W-:Y:S02]  /*2b00*/  IADD3 R86, P6, PT, R87, R2, RZ ;  /* 0x0000000257567210 */ /* 0x000fe40007fde0ff */
[----:B------:R-:W-:-:S02]  /*2b10*/  LOP3.LUT P0, RZ, R62, 0x1, RZ, 0xc0, !PT ;  /* 0x000000013eff7812 */ /* 0x000fc4000780c0ff */
[----:B------:R-:W-:Y:S01]  /*2b20*/  SHF.R.U64 R62, R68, 0x15, RZ ;  /* 0x00000015443e7819 */ /* 0x000fe200000012ff */
[----:B------:R1:W2:Y:S01]  /*2b30*/  @P5 LDG.E.U16 R65, desc[UR22][R84.64] ;  /* 0x0000001654415981 */ /* 0x0002a2000c1e1500 */
[----:B------:R-:W-:Y:S01]  /*2b40*/  LEA.HI.X.SX32 R87, R61, R3, 0x1, P6 ;  /* 0x000000033d577211 */ /* 0x000fe200030f0eff */
[C---:B0-----:R-:W-:Y:S01]  /*2b50*/  IMAD R83, R150.reuse, 0x29, RZ ;  /* 0x0000002996537824 */ /* 0x041fe200078e02ff */
[----:B------:R-:W-:Y:S01]  /*2b60*/  IADD3 R82, P6, PT, R89, R2, RZ ;  /* 0x0000000259527210 */ /* 0x000fe20007fde0ff */
[----:B------:R-:W-:Y:S01]  /*2b70*/  IMAD R89, R150, 0x54, RZ ;  /* 0x0000005496597824 */ /* 0x000fe200078e02ff */
[----:B------:R-:W-:Y:S02]  /*2b80*/  LOP3.LUT P5, RZ, R62, 0x1, RZ, 0xc0, !PT ;  /* 0x000000013eff7812 */ /* 0x000fe400078ac0ff */
[----:B------:R-:W-:Y:S02]  /*2b90*/  PRMT R62, RZ, 0x7610, R62 ;  /* 0x00007610ff3e7816 */ /* 0x000fe4000000003e */
[----:B------:R-:W-:-:S02]  /*2ba0*/  SHF.R.U64 R64, R68, 0x14, RZ ;  /* 0x0000001444407819 */ /* 0x000fc400000012ff */
[-C--:B------:R-:W-:Y:S02]  /*2bb0*/  LEA.HI.X.SX32 R83, R83, R3.reuse, 0x1, P6 ;  /* 0x0000000353537211 */ /* 0x080fe400030f0eff */
[----:B-1----:R-:W-:Y:S01]  /*2bc0*/  IADD3 R84, P6, PT, R89, R2, RZ ;  /* 0x0000000259547210 */ /* 0x002fe20007fde0ff */
[----:B------:R-:W2:Y:S01]  /*2bd0*/  @P3 LDG.E.U16 R62, desc[UR22][R86.64] ;  /* 0x00000016563e3981 */ /* 0x000ea2000c1e1500 */
[----:B------:R-:W-:Y:S01]  /*2be0*/  PRMT R61, RZ, 0x7610, R61 ;  /* 0x00007610ff3d7816 */ /* 0x000fe2000000003d */
[----:B------:R-:W-:Y:S01]  /*2bf0*/  IMAD R91, R150, 0x56, RZ ;  /* 0x00000056965b7824 */ /* 0x000fe200078e02ff */
[----:B------:R-:W-:Y:S02]  /*2c00*/  LOP3.LUT P3, RZ, R64, 0x1, RZ, 0xc0, !PT ;  /* 0x0000000140ff7812 */ /* 0x000fe4000786c0ff */
[----:B------:R-:W-:Y:S01]  /*2c10*/  LEA.HI.X.SX32 R85, R63, R3, 0x1, P6 ;  /* 0x000000033f557211 */ /* 0x000fe200030f0eff */
[----:B------:R-:W-:Y:S01]  /*2c20*/  IMAD R89, R150, 0x2b, RZ ;  /* 0x0000002b96597824 */ /* 0x000fe200078e02ff */
[----:B------:R-:W-:Y:S01]  /*2c30*/  SHF.R.U64 R64, R68, 0x13, RZ ;  /* 0x0000001344407819 */ /* 0x000fe200000012ff */
[----:B------:R0:W2:Y:S01]  /*2c40*/  @P0 LDG.E.U16 R61, desc[UR22][R82.64] ;  /* 0x00000016523d0981 */ /* 0x0000a2000c1e1500 */
[----:B------:R-:W-:-:S02]  /*2c50*/  PRMT R63, RZ, 0x7610, R63 ;  /* 0x00007610ff3f7816 */ /* 0x000fc4000000003f */
[----:B------:R-:W-:Y:S02]  /*2c60*/  IADD3 R88, P6, PT, R91, R2, RZ ;  /* 0x000000025b587210 */ /* 0x000fe40007fde0ff */
[----:B------:R-:W-:Y:S02]  /*2c70*/  SHF.R.U64 R66, R68, 0x12, RZ ;  /* 0x0000001244427819 */ /* 0x000fe400000012ff */
[----:B------:R-:W-:Y:S01]  /*2c80*/  LOP3.LUT P0, RZ, R64, 0x1, RZ, 0xc0, !PT ;  /* 0x0000000140ff7812 */ /* 0x000fe2000780c0ff */
[----:B------:R1:W2:Y:S01]  /*2c90*/  @P5 LDG.E.U16 R63, desc[UR22][R84.64] ;  /* 0x00000016543f5981 */ /* 0x0002a2000c1e1500 */
[----:B------:R-:W-:Y:S01]  /*2ca0*/  PRMT R64, RZ, 0x7610, R64 ;  /* 0x00007610ff407816 */ /* 0x000fe20000000040 */
[----:B0-----:R-:W-:Y:S01]  /*2cb0*/  IMAD R83, R150, 0x58, RZ ;  /* 0x0000005896537824 */ /* 0x001fe200078e02ff */
[----:B------:R-:W-:Y:S02]  /*2cc0*/  LEA.HI.X.SX32 R89, R89, R3, 0x1, P6 ;  /* 0x0000000359597211 */ /* 0x000fe400030f0eff */
[----:B------:R-:W-:-:S02]  /*2cd0*/  LOP3.LUT P5, RZ, R66, 0x1, RZ, 0xc0, !PT ;  /* 0x0000000142ff7812 */ /* 0x000fc400078ac0ff */
[----:B------:R-:W-:Y:S01]  /*2ce0*/  SHF.R.U64 R66, R68, 0x11, RZ ;  /* 0x0000001144427819 */ /* 0x000fe200000012ff */
[----:B------:R-:W2:Y:S01]  /*2cf0*/  @P3 LDG.E.U16 R64, desc[UR22][R88.64] ;  /* 0x0000001658403981 */ /* 0x000ea2000c1e1500 */
[-C--:B------:R-:W-:Y:S02]  /*2d00*/  IADD3 R82, P6, PT, R83, R2.reuse, RZ ;  /* 0x0000000253527210 */ /* 0x080fe40007fde0ff */
[----:B------:R-:W-:Y:S01]  /*2d10*/  LOP3.LUT P3, RZ, R66, 0x1, RZ, 0xc0, !PT ;  /* 0x0000000142ff7812 */ /* 0x000fe2000786c0ff */
[C---:B-1----:R-:W-:Y:S01]  /*2d20*/  IMAD R85, R150.reuse, 0x5a, RZ ;  /* 0x0000005a96557824 */ /* 0x042fe200078e02ff */
[----:B------:R-:W-:Y:S01]  /*2d30*/  PRMT R66, RZ, 0x7610, R66 ;  /* 0x00007610ff427816 */ /* 0x000fe20000000042 */
[C---:B------:R-:W-:Y:S01]  /*2d40*/  IMAD R87, R150.reuse, 0x5c, RZ ;  /* 0x0000005c96577824 */ /* 0x040fe200078e02ff */
[----:B------:R-:W-:Y:S01]  /*2d50*/  LEA.HI.X.SX32 R83, R59, R3, 0x1, P6 ;  /* 0x000000033b537211 */ /* 0x000fe200030f0eff */
[----:B------:R-:W-:Y:S01]  /*2d60*/  IMAD R59, R150, 0x2d, RZ ;  /* 0x0000002d963b7824 */ /* 0x000fe200078e02ff */
[----:B------:R-:W-:-:S03]  /*2d70*/  IADD3 R84, P6, PT, R85, R2, RZ ;  /* 0x0000000255547210 */ /* 0x000fc60007fde0ff */
[----:B------:R0:W2:Y:S01]  /*2d80*/  @P0 LDG.E.U16 R66, desc[UR22][R82.64] ;  /* 0x0000001652420981 */ /* 0x0000a2000c1e1500 */
[-C--:B------:R-:W-:Y:S02]  /*2d90*/  IADD3 R86, P0, PT, R87, R2.reuse, RZ ;  /* 0x0000000257567210 */ /* 0x080fe40007f1e0ff */
[-C--:B------:R-:W-:Y:S02]  /*2da0*/  LEA.HI.X.SX32 R85, R59, R3.reuse, 0x1, P6 ;  /* 0x000000033b557211 */ /* 0x080fe400030f0eff */
[----:B------:R-:W-:Y:S02]  /*2db0*/  PRMT R59, RZ, 0x7610, R59 ;  /* 0x00007610ff3b7816 */ /* 0x000fe4000000003b */
[-C--:B------:R-:W-:Y:S01]  /*2dc0*/  LEA.HI.X.SX32 R87, R57, R3.reuse, 0x1, P0 ;  /* 0x0000000339577211 */ /* 0x080fe200000f0eff */
[C---:B------:R-:W-:Y:S01]  /*2dd0*/  IMAD R101, R150.reuse, 0x5e, RZ ;  /* 0x0000005e96657824 */ /* 0x040fe200078e02ff */
[----:B------:R-:W-:Y:S01]  /*2de0*/  PRMT R57, RZ, 0x7610, R57 ;  /* 0x00007610ff397816 */ /* 0x000fe20000000039 */
[C---:B------:R-:W-:Y:S01]  /*2df0*/  IMAD R95, R150.reuse, 0x60, RZ ;  /* 0x00000060965f7824 */ /* 0x040fe200078e02ff */
[----:B------:R1:W2:Y:S01]  /*2e00*/  @P5 LDG.E.U16 R59, desc[UR22][R84.64] ;  /* 0x00000016543b5981 */ /* 0x0002a2000c1e1500 */
[C---:B0-----:R-:W-:Y:S01]  /*2e10*/  IMAD R83, R150.reuse, 0x2f, RZ ;  /* 0x0000002f96537824 */ /* 0x041fe200078e02ff */
[-C--:B------:R-:W-:Y:S01]  /*2e20*/  IADD3 R100, P5, PT, R101, R2.reuse, RZ ;  /* 0x0000000265647210 */ /* 0x080fe20007fbe0ff */
[C---:B------:R-:W-:Y:S01]  /*2e30*/  IMAD R97, R150.reuse, 0x62, RZ ;  /* 0x0000006296617824 */ /* 0x040fe200078e02ff */
[----:B------:R0:W2:Y:S01]  /*2e40*/  @P3 LDG.E.U16 R57, desc[UR22][R86.64] ;  /* 0x0000001656393981 */ /* 0x0000a2000c1e1500 */
[C---:B------:R-:W-:Y:S01]  /*2e50*/  IMAD R99, R150.reuse, 0x64, RZ ;  /* 0x0000006496637824 */ /* 0x040fe200078e02ff */
[-C--:B------:R-:W-:Y:S01]  /*2e60*/  IADD3 R94, P3, PT, R95, R2.reuse, RZ ;  /* 0x000000025f5e7210 */ /* 0x080fe20007f7e0ff */
[C---:B------:R-:W-:Y:S01]  /*2e70*/  IMAD R89, R150.reuse, 0x31, RZ ;  /* 0x0000003196597824 */ /* 0x040fe200078e02ff */
[-C--:B------:R-:W-:Y:S01]  /*2e80*/  LEA.HI.X.SX32 R101, R83, R3.reuse, 0x1, P5 ;  /* 0x0000000353657211 */ /* 0x080fe200028f0eff */
[C---:B------:R-:W-:Y:S01]  /*2e90*/  IMAD R119, R150.reuse, 0x66, RZ ;  /* 0x0000006696777824 */ /* 0x040fe200078e02ff */
[----:B-1----:R-:W-:Y:S01]  /*2ea0*/  IADD3 R84, P5, PT, R97, R2, RZ ;  /* 0x0000000261547210 */ /* 0x002fe20007fbe0ff */
[----:B------:R-:W-:Y:S01]  /*2eb0*/  IMAD R121, R150, 0x68, RZ ;  /* 0x0000006896797824 */ /* 0x000fe200078e02ff */
[----:B------:R-:W-:-:S02]  /*2ec0*/  LEA.HI.X.SX32 R95, R35, R3, 0x1, P3 ;  /* 0x00000003235f7211 */ /* 0x000fc400018f0eff */
[-C--:B------:R-:W-:Y:S01]  /*2ed0*/  IADD3 R96, P3, PT, R99, R2.reuse, RZ ;  /* 0x0000000263607210 */ /* 0x080fe20007f7e0ff */
[C---:B------:R-:W-:Y:S01]  /*2ee0*/  IMAD R91, R150.reuse, 0x33, RZ ;  /* 0x00000033965b7824 */ /* 0x040fe200078e02ff */
[-C--:B------:R-:W-:Y:S01]  /*2ef0*/  LEA.HI.X.SX32 R85, R89, R3.reuse, 0x1, P5 ;  /* 0x0000000359557211 */ /* 0x080fe200028f0eff */
[C---:B0-----:R-:W-:Y:S01]  /*2f00*/  IMAD R87, R150.reuse, 0x6a, RZ ;  /* 0x0000006a96577824 */ /* 0x041fe200078e02ff */
[-C--:B------:R-:W-:Y:S01]  /*2f10*/  IADD3 R82, P5, PT, R119, R2.reuse, RZ ;  /* 0x0000000277527210 */ /* 0x080fe20007fbe0ff */
[C---:B------:R-:W-:Y:S01]  /*2f20*/  IMAD R123, R150.reuse, 0x6c, RZ ;  /* 0x0000006c967b7824 */ /* 0x040fe200078e02ff */
[-C--:B------:R-:W-:Y:S02]  /*2f30*/  LEA.HI.X.SX32 R97, R55, R3.reuse, 0x1, P3 ;  /* 0x0000000337617211 */ /* 0x080fe400018f0eff */
[-C--:B------:R-:W-:Y:S01]  /*2f40*/  IADD3 R98, P3, PT, R121, R2.reuse, RZ ;  /* 0x0000000279627210 */ /* 0x080fe20007f7e0ff */
[C---:B------:R-:W-:Y:S01]  /*2f50*/  IMAD R93, R150.reuse, 0x35, RZ ;  /* 0x00000035965d7824 */ /* 0x040fe200078e02ff */
[-C--:B------:R-:W-:Y:S01]  /*2f60*/  LEA.HI.X.SX32 R83, R91, R3.reuse, 0x1, P5 ;  /* 0x000000035b537211 */ /* 0x080fe200028f0eff */
[C---:B------:R-:W-:Y:S01]  /*2f70*/  IMAD R125, R150.reuse, 0x6e, RZ ;  /* 0x0000006e967d7824 */ /* 0x040fe200078e02ff */
[----:B------:R-:W-:Y:S01]  /*2f80*/  IADD3 R86, P5, PT, R87, R2, RZ ;  /* 0x0000000257567210 */ /* 0x000fe20007fbe0ff */
[----:B------:R-:W-:Y:S01]  /*2f90*/  IMAD R127, R150, 0x70, RZ ;  /* 0x00000070967f7824 */ /* 0x000fe200078e02ff */
[----:B------:R-:W-:-:S02]  /*2fa0*/  LEA.HI.X.SX32 R99, R33, R3, 0x1, P3 ;  /* 0x0000000321637211 */ /* 0x000fc400018f0eff */
[-C--:B------:R-:W-:Y:S01]  /*2fb0*/  IADD3 R92, P3, PT, R123, R2.reuse, RZ ;  /* 0x000000027b5c7210 */ /* 0x080fe20007f7e0ff */
[C---:B------:R-:W-:Y:S01]  /*2fc0*/  IMAD R103, R150.reuse, 0x37, RZ ;  /* 0x0000003796677824 */ /* 0x040fe200078e02ff */
[-C--:B------:R-:W-:Y:S01]  /*2fd0*/  LEA.HI.X.SX32 R87, R93, R3.reuse, 0x1, P5 ;  /* 0x000000035d577211 */ /* 0x080fe200028f0eff */
[C---:B------:R-:W-:Y:S01]  /*2fe0*/  IMAD R129, R150.reuse, 0x72, RZ ;  /* 0x0000007296817824 */ /* 0x040fe200078e02ff */
[-C--:B------:R-:W-:Y:S01]  /*2ff0*/  IADD3 R88, P5, PT, R125, R2.reuse, RZ ;  /* 0x000000027d587210 */ /* 0x080fe20007fbe0ff */
[C---:B------:R-:W-:Y:S01]  /*3000*/  IMAD R131, R150.reuse, 0x74, RZ ;  /* 0x0000007496837824 */ /* 0x040fe200078e02ff */
[-C--:B------:R-:W-:Y:S02]  /*3010*/  LEA.HI.X.SX32 R93, R31, R3.reuse, 0x1, P3 ;  /* 0x000000031f5d7211 */ /* 0x080fe400018f0eff */
[-C--:B------:R-:W-:Y:S01]  /*3020*/  IADD3 R102, P3, PT, R127, R2.reuse, RZ ;  /* 0x000000027f667210 */ /* 0x080fe20007f7e0ff */
[C---:B------:R-:W-:Y:S01]  /*3030*/  IMAD R107, R150.reuse, 0x39, RZ ;  /* 0x00000039966b7824 */ /* 0x040fe200078e02ff */
[-C--:B------:R-:W-:Y:S01]  /*3040*/  LEA.HI.X.SX32 R89, R103, R3.reuse, 0x1, P5 ;  /* 0x0000000367597211 */ /* 0x080fe200028f0eff */
[C---:B------:R-:W-:Y:S01]  /*3050*/  IMAD R133, R150.reuse, 0x76, RZ ;  /* 0x0000007696857824 */ /* 0x040fe200078e02ff */
[----:B------:R-:W-:Y:S01]  /*3060*/  LEA.HI.X.SX32 R103, R105, R3, 0x1, P3 ;  /* 0x0000000369677211 */ /* 0x000fe200018f0eff */
[----:B------:R-:W-:Y:S01]  /*3070*/  IMAD R135, R150, 0x78, RZ ;  /* 0x0000007896877824 */ /* 0x000fe200078e02ff */
[----:B------:R-:W-:-:S02]  /*3080*/  IADD3 R90, P5, PT, R129, R2, RZ ;  /* 0x00000002815a7210 */ /* 0x000fc40007fbe0ff */
[-C--:B------:R-:W-:Y:S02]  /*3090*/  IADD3 R104, P3, PT, R131, R2.reuse, RZ ;  /* 0x0000000283687210 */ /* 0x080fe40007f7e0ff */
[----:B------:R-:W-:Y:S01]  /*30a0*/  SHF.R.U64 R70, R68, 0x10, RZ ;  /* 0x0000001044467819 */ /* 0x000fe200000012ff */
[C---:B------:R-:W-:Y:S01]  /*30b0*/  IMAD R111, R150.reuse, 0x3b, RZ ;  /* 0x0000003b966f7824 */ /* 0x040fe200078e02ff */
[-C--:B------:R-:W-:Y:S01]  /*30c0*/  LEA.HI.X.SX32 R91, R107, R3.reuse, 0x1, P5 ;  /* 0x000000036b5b7211 */ /* 0x080fe200028f0eff */
[C---:B------:R-:W-:Y:S01]  /*30d0*/  IMAD R55, R150.reuse, 0x7a, RZ ;  /* 0x0000007a96377824 */ /* 0x040fe200078e02ff */
[----:B------:R-:W-:Y:S01]  /*30e0*/  LEA.HI.X.SX32 R105, R109, R3, 0x1, P3 ;  /* 0x000000036d697211 */ /* 0x000fe200018f0eff */
[----:B------:R-:W-:Y:S01]  /*30f0*/  IMAD R33, R150, 0x7c, RZ ;  /* 0x0000007c96217824 */ /* 0x000fe200078e02ff */
[----:B------:R-:W-:Y:S02]  /*3100*/  LOP3.LUT P6, RZ, R70, 0x1, RZ, 0xc0, !PT ;  /* 0x0000000146ff7812 */ /* 0x000fe400078cc0ff */
[----:B------:R-:W-:-:S02]  /*3110*/  IADD3 R106, P5, PT, R133, R2, RZ ;  /* 0x00000002856a7210 */ /* 0x000fc40007fbe0ff */
[-C--:B------:R-:W-:Y:S02]  /*3120*/  IADD3 R108, P3, PT, R135, R2.reuse, RZ ;  /* 0x00000002876c7210 */ /* 0x080fe40007f7e0ff */
[----:B------:R-:W-:Y:S01]  /*3130*/  SHF.R.U64 R70, R68, 0xf, RZ ;  /* 0x0000000f44467819 */ /* 0x000fe200000012ff */
[C---:B------:R-:W-:Y:S01]  /*3140*/  IMAD R35, R150.reuse, 0x3d, RZ ;  /* 0x0000003d96237824 */ /* 0x040fe200078e02ff */
[-C--:B------:R-:W-:Y:S01]  /*3150*/  LEA.HI.X.SX32 R107, R111, R3.reuse, 0x1, P5 ;  /* 0x000000036f6b7211 */ /* 0x080fe200028f0eff */
[----:B------:R-:W-:Y:S01]  /*3160*/  IMAD R119, R150, 0x7e, RZ ;  /* 0x0000007e96777824 */ /* 0x000fe200078e02ff */
[----:B------:R-:W-:Y:S02]  /*3170*/  LEA.HI.X.SX32 R109, R113, R3, 0x1, P3 ;  /* 0x00000003716d7211 */ /* 0x000fe400018f0eff */
[----:B------:R-:W-:Y:S02]  /*3180*/  LOP3.LUT P0, RZ, R70, 0x1, RZ, 0xc0, !PT ;  /* 0x0000000146ff7812 */ /* 0x000fe4000780c0ff */
[----:B------:R-:W-:-:S02]  /*3190*/  IADD3 R110, P5, PT, R55, R2, RZ ;  /* 0x00000002376e7210 */ /* 0x000fc40007fbe0ff */
[-C--:B------:R-:W-:Y:S02]  /*31a0*/  IADD3 R112, P3, PT, R33, R2.reuse, RZ ;  /* 0x0000000221707210 */ /* 0x080fe40007f7e0ff */
[----:B------:R-:W-:Y:S01]  /*31b0*/  SHF.R.U64 R70, R68, 0xe, RZ ;  /* 0x0000000e44467819 */ /* 0x000fe200000012ff */
[----:B------:R-:W-:Y:S01]  /*31c0*/  IMAD R31, R150, 0x3f, RZ ;  /* 0x0000003f961f7824 */ /* 0x000fe200078e02ff */
[-C--:B------:R-:W-:Y:S02]  /*31d0*/  LEA.HI.X.SX32 R111, R35, R3.reuse, 0x1, P5 ;  /* 0x00000003236f7211 */ /* 0x080fe400028f0eff */
[----:B------:R-:W-:Y:S02]  /*31e0*/  LEA.HI.X.SX32 R113, R117, R3, 0x1, P3 ;  /* 0x0000000375717211 */ /* 0x000fe400018f0eff */
[----:B------:R-:W-:Y:S02]  /*31f0*/  IADD3 R116, P5, PT, R119, R2, RZ ;  /* 0x0000000277747210 */ /* 0x000fe40007fbe0ff */
[----:B------:R-:W-:-:S02]  /*3200*/  LOP3.LUT P3, RZ, R70, 0x1, RZ, 0xc0, !PT ;  /* 0x0000000146ff7812 */ /* 0x000fc4000786c0ff */
[C---:B------:R-:W-:Y:S02]  /*3210*/  SHF.R.U64 R33, R68.reuse, 0xd, RZ ;  /* 0x0000000d44217819 */ /* 0x040fe400000012ff */
[----:B------:R-:W-:Y:S02]  /*3220*/  PRMT R70, RZ, 0x7610, R70 ;  /* 0x00007610ff467816 */ /* 0x000fe40000000046 */
[----:B------:R-:W-:Y:S02]  /*3230*/  LEA.HI.X.SX32 R117, R31, R3, 0x1, P5 ;  /* 0x000000031f757211 */ /* 0x000fe400028f0eff */
[----:B------:R-:W-:Y:S02]  /*3240*/  LOP3.LUT P5, RZ, R33, 0x1, RZ, 0xc0, !PT ;  /* 0x0000000121ff7812 */ /* 0x000fe400078ac0ff */
[----:B------:R-:W-:Y:S01]  /*3250*/  SHF.R.U64 R31, R68, 0xc, RZ ;  /* 0x0000000c441f7819 */ /* 0x000fe200000012ff */
[----:B------:R0:W5:Y:S01]  /*3260*/  @!P4 LDG.E.U16 R70, desc[UR22][R2.64] ;  /* 0x000000160246c981 */ /* 0x000162000c1e1500 */
[----:B------:R-:W-:-:S02]  /*3270*/  PRMT R119, RZ, 0x7610, R119 ;  /* 0x00007610ff777816 */ /* 0x000fc40000000077 */
[----:B------:R-:W-:Y:S02]  /*3280*/  PRMT R74, RZ, 0x7610, R74 ;  /* 0x00007610ff4a7816 */ /* 0x000fe4000000004a */
[----:B------:R-:W-:Y:S02]  /*3290*/  LOP3.LUT P4, RZ, R31, 0x1, RZ, 0xc0, !PT ;  /* 0x000000011fff7812 */ /* 0x000fe4000788c0ff */
[C---:B------:R-:W-:Y:S01]  /*32a0*/  SHF.R.U64 R31, R68.reuse, 0xb, RZ ;  /* 0x0000000b441f7819 */ /* 0x040fe200000012ff */
[----:B------:R-:W5:Y:S01]  /*32b0*/  @P3 LDG.E.U16 R119, desc[UR22][R84.64] ;  /* 0x0000001654773981 */ /* 0x000f62000c1e1500 */
[----:B0-----:R-:W-:Y:S02]  /*32c0*/  SHF.R.U64 R2, R68, 0x9, RZ ;  /* 0x0000000944027819 */ /* 0x001fe400000012ff */
[----:B------:R-:W-:Y:S01]  /*32d0*/  PRMT R78, RZ, 0x7610, R78 ;  /* 0x00007610ff4e7816 */ /* 0x000fe2000000004e */
[----:B------:R0:W5:Y:S01]  /*32e0*/  @P6 LDG.E.U16 R74, desc[UR22][R100.64] ;  /* 0x00000016644a6981 */ /* 0x000162000c1e1500 */
[----:B------:R-:W-:-:S02]  /*32f0*/  PRMT R76, RZ, 0x7610, R76 ;  /* 0x00007610ff4c7816 */ /* 0x000fc4000000004c */
[----:B------:R-:W-:Y:S02]  /*3300*/  LOP3.LUT P3, RZ, R2, 0x1, RZ, 0xc0, !PT ;  /* 0x0000000102ff7812 */ /* 0x000fe4000786c0ff */
[----:B------:R-:W-:Y:S01]  /*3310*/  LOP3.LUT P6, RZ, R31, 0x1, RZ, 0xc0, !PT ;  /* 0x000000011fff7812 */ /* 0x000fe200078cc0ff */
[----:B------:R-:W5:Y:S01]  /*3320*/  @P5 LDG.E.U16 R78, desc[UR22][R96.64] ;  /* 0x00000016604e5981 */ /* 0x000f62000c1e1500 */
[C---:B------:R-:W-:Y:S02]  /*3330*/  SHF.R.U64 R2, R68.reuse, 0x8, RZ ;  /* 0x0000000844027819 */ /* 0x040fe400000012ff */
[----:B------:R-:W-:Y:S01]  /*3340*/  SHF.R.U64 R31, R68, 0xa, RZ ;  /* 0x0000000a441f7819 */ /* 0x000fe200000012ff */
[----:B------:R1:W5:Y:S01]  /*3350*/  @P0 LDG.E.U16 R76, desc[UR22][R94.64] ;  /* 0x000000165e4c0981 */ /* 0x000362000c1e1500 */
[----:B0-----:R-:W-:Y:S02]  /*3360*/  PRMT R101, RZ, 0x7610, R101 ;  /* 0x00007610ff657816 */ /* 0x001fe40000000065 */
[----:B------:R-:W-:-:S02]  /*3370*/  LOP3.LUT P5, RZ, R2, 0x1, RZ, 0xc0, !PT ;  /* 0x0000000102ff7812 */ /* 0x000fc400078ac0ff */
[----:B------:R-:W-:Y:S02]  /*3380*/  LOP3.LUT P0, RZ, R31, 0x1, RZ, 0xc0, !PT ;  /* 0x000000011fff7812 */ /* 0x000fe4000780c0ff */
[----:B------:R-:W-:Y:S01]  /*3390*/  SHF.R.U64 R2, R68, 0x7, RZ ;  /* 0x0000000744027819 */ /* 0x000fe200000012ff */
[----:B------:R-:W5:Y:S01]  /*33a0*/  @P4 LDG.E.U16 R101, desc[UR22][R82.64] ;  /* 0x0000001652654981 */ /* 0x000f62000c1e1500 */
[----:B------:R-:W-:Y:S02]  /*33b0*/  PRMT R80, RZ, 0x7610, R80 ;  /* 0x00007610ff507816 */ /* 0x000fe40000000050 */
[----:B------:R-:W-:Y:S02]  /*33c0*/  LOP3.LUT P4, RZ, R2, 0x1, RZ, 0xc0, !PT ;  /* 0x0000000102ff7812 */ /* 0x000fe4000788c0ff */
[----:B------:R-:W-:Y:S02]  /*33d0*/  SHF.R.U64 R2, R68, 0x6, RZ ;  /* 0x0000000644027819 */ /* 0x000fe400000012ff */
[----:B------:R-:W-:Y:S01]  /*33e0*/  PRMT R85, RZ, 0x7610, R85 ;  /* 0x00007610ff557816 */ /* 0x000fe20000000055 */
[----:B------:R-:W5:Y:S01]  /*33f0*/  @P6 LDG.E.U16 R80, desc[UR22][R98.64] ;  /* 0x0000001662506981 */ /* 0x000f62000c1e1500 */
[----:B------:R-:W-:-:S02]  /*3400*/  LOP3.LUT P6, RZ, R2, 0x1, RZ, 0xc0, !PT ;  /* 0x0000000102ff7812 */ /* 0x000fc400078cc0ff */
[----:B------:R-:W-:Y:S02]  /*3410*/  SHF.R.U64 R2, R68, 0x5, RZ ;  /* 0x0000000544027819 */ /* 0x000fe400000012ff */
[----:B------:R-:W-:Y:S01]  /*3420*/  PRMT R84, RZ, 0x7610, R84 ;  /* 0x00007610ff547816 */ /* 0x000fe20000000054 */
[----:B------:R0:W5:Y:S01]  /*3430*/  @P0 LDG.E.U16 R85, desc[UR22][R86.64] ;  /* 0x0000001656550981 */ /* 0x000162000c1e1500 */
[----:B------:R-:W-:Y:S02]  /*3440*/  LOP3.LUT P0, RZ, R2, 0x1, RZ, 0xc0, !PT ;  /* 0x0000000102ff7812 */ /* 0x000fe4000780c0ff */
[----:B------:R-:W-:Y:S02]  /*3450*/  SHF.R.U64 R2, R68, 0x4, RZ ;  /* 0x0000000444027819 */ /* 0x000fe400000012ff */
[----:B-1----:R-:W-:Y:S01]  /*3460*/  PRMT R95, RZ, 0x7610, R95 ;  /* 0x00007610ff5f7816 */ /* 0x002fe2000000005f */
[----:B------:R1:W5:Y:S01]  /*3470*/  @P3 LDG.E.U16 R84, desc[UR22][R92.64] ;  /* 0x000000165c543981 */ /* 0x000362000c1e1500 */
[----:B------:R-:W-:-:S02]  /*3480*/  LOP3.LUT P3, RZ, R2, 0x1, RZ, 0xc0, !PT ;  /* 0x0000000102ff7812 */ /* 0x000fc4000786c0ff */
[----:B------:R-:W-:Y:S02]  /*3490*/  SHF.R.U64 R2, R68, 0x3, RZ ;  /* 0x0000000344027819 */ /* 0x000fe400000012ff */
[----:B------:R-:W-:Y:S01]  /*34a0*/  PRMT R94, RZ, 0x7610, R94 ;  /* 0x00007610ff5e7816 */ /* 0x000fe2000000005e */
[----:B------:R1:W5:Y:S01]  /*34b0*/  @P5 LDG.E.U16 R95, desc[UR22][R88.64] ;  /* 0x00000016585f5981 */ /* 0x000362000c1e1500 */
[----:B0-----:R-:W-:Y:S02]  /*34c0*/  PRMT R87, RZ, 0x7610, R87 ;  /* 0x00007610ff577816 */ /* 0x001fe40000000057 */
[----:B------:R-:W-:Y:S02]  /*34d0*/  LOP3.LUT P5, RZ, R2, 0x1, RZ, 0xc0, !PT ;  /* 0x0000000102ff7812 */ /* 0x000fe400078ac0ff */
[C---:B------:R-:W-:Y:S01]  /*34e0*/  SHF.R.U64 R2, R68.reuse, 0x2, RZ ;  /* 0x0000000244027819 */ /* 0x040fe200000012ff */
[----:B------:R-:W5:Y:S01]  /*34f0*/  @P4 LDG.E.U16 R94, desc[UR22][R102.64] ;  /* 0x00000016665e4981 */ /* 0x000f62000c1e1500 */
[----:B------:R-:W-:-:S02]  /*3500*/  SHF.R.U64 R68, R68, 0x1, RZ ;  /* 0x0000000144447819 */ /* 0x000fc400000012ff */
[----:B------:R-:W-:Y:S01]  /*3510*/  LOP3.LUT P4, RZ, R2, 0x1, RZ, 0xc0, !PT ;  /* 0x0000000102ff7812 */ /* 0x000fe2000788c0ff */
[----:B------:R0:W5:Y:S01]  /*3520*/  @P6 LDG.E.U16 R87, desc[UR22][R90.64] ;  /* 0x000000165a576981 */ /* 0x000162000c1e1500 */
[----:B------:R-:W-:Y:S02]  /*3530*/  LOP3.LUT P6, RZ, R68, 0x1, RZ, 0xc0, !PT ;  /* 0x0000000144ff7812 */ /* 0x000fe400078cc0ff */
[----:B------:R-:W-:Y:S02]  /*3540*/  PRMT R86, RZ, 0x7610, R86 ;  /* 0x00007610ff567816 */ /* 0x000fe40000000056 */
[----:B-1----:R-:W-:Y:S02]  /*3550*/  PRMT R93, RZ, 0x7610, R93 ;  /* 0x00007610ff5d7816 */ /* 0x002fe4000000005d */
[----:B------:R-:W-:Y:S02]  /*3560*/  PRMT R88, RZ, 0x7610, R88 ;  /* 0x00007610ff587816 */ /* 0x000fe40000000058 */
[----:B------:R-:W-:Y:S01]  /*3570*/  PRMT R89, RZ, 0x7610, R89 ;  /* 0x00007610ff597816 */ /* 0x000fe20000000059 */
[----:B------:R-:W5:Y:S01]  /*3580*/  @P0 LDG.E.U16 R86, desc[UR22][R104.64] ;  /* 0x0000001668560981 */ /* 0x000f62000c1e1500 */
[----:B------:R-:W-:-:S02]  /*3590*/  PRMT R92, RZ, 0x7610, R92 ;  /* 0x00007610ff5c7816 */ /* 0x000fc4000000005c */
[----:B------:R-:W-:Y:S01]  /*35a0*/  PRMT R97, RZ, 0x7610, R97 ;  /* 0x00007610ff617816 */ /* 0x000fe20000000061 */
[----:B------:R-:W5:Y:S04]  /*35b0*/  @P3 LDG.E.U16 R93, desc[UR22][R106.64] ;  /* 0x000000166a5d3981 */ /* 0x000f68000c1e1500 */
[----:B------:R-:W5:Y:S04]  /*35c0*/  @P5 LDG.E.U16 R88, desc[UR22][R108.64] ;  /* 0x000000166c585981 */ /* 0x000f68000c1e1500 */
[----:B------:R-:W5:Y:S04]  /*35d0*/  @P4 LDG.E.U16 R89, desc[UR22][R110.64] ;  /* 0x000000166e594981 */ /* 0x000f68000c1e1500 */
[----:B------:R-:W5:Y:S04]  /*35e0*/  @P6 LDG.E.U16 R92, desc[UR22][R112.64] ;  /* 0x00000016705c6981 */ /* 0x000f68000c1e1500 */
[----:B------:R-:W5:Y:S01]  /*35f0*/  @!P2 LDG.E.U16 R97, desc[UR22][R116.64] ;  /* 0x000000167461a981 */ /* 0x000f62000c1e1500 */
[----:B------:R-:W-:-:S04]  /*3600*/  IABS R68, R115 ;  /* 0x0000007300447213 */ /* 0x000fc80000000000 */
[----:B------:R-:W1:Y:S08]  /*3610*/  I2F.RP R31, R68 ;  /* 0x00000044001f7306 */ /* 0x000e700000209400 */
[----:B-1----:R-:W1:Y:S01]  /*3620*/  MUFU.RCP R31, R31 ;  /* 0x0000001f001f7308 */ /* 0x002e620000001000 */
[----:B------:R-:W-:Y:S01]  /*3630*/  SHF.R.U32.HI R3, RZ, 0x6, R50 ;  /* 0x00000006ff037819 */ /* 0x000fe20000011632 */
[----:B------:R-:W-:-:S02]  /*3640*/  IMAD.SHL.U32 R2, R9, 0x10, RZ ;  /* 0x0000001009027824 */ /* 0x000fc400078e00ff */
[----:B-1----:R-:W-:-:S04]  /*3650*/  VIADD R82, R31, 0xffffffe ;  /* 0x0ffffffe1f527836 */ /* 0x002fc80000000000 */
[----:B------:R1:W3:Y:S01]  /*3660*/  F2I.FTZ.U32.TRUNC.NTZ R83, R82 ;  /* 0x0000005200537305 */ /* 0x0002e2000021f000 */
[----:B------:R-:W-:-:S04]  /*3670*/  SGXT.U32 R3, R3, 0x2 ;  /* 0x000000020303781a */ /* 0x000fc80000000000 */
[----:B------:R-:W-:Y:S01]  /*3680*/  LOP3.LUT R3, R2, R3, RZ, 0xfc, !PT ;  /* 0x0000000302037212 */ /* 0x000fe200078efcff */
[----:B-1----:R-:W-:-:S03]  /*3690*/  IMAD.MOV.U32 R82, RZ, RZ, RZ ;  /* 0x000000ffff527224 */ /* 0x002fc600078e00ff */
[----:B0-----:R-:W-:Y:S01]  /*36a0*/  LOP3.LUT R91, R3, 0x4, RZ, 0xfc, !PT ;  /* 0x00000004035b7812 */ /* 0x001fe200078efcff */
[----:B---3--:R-:W-:-:S04]  /*36b0*/  IMAD.MOV R33, RZ, RZ, -R83 ;  /* 0x000000ffff217224 */ /* 0x008fc800078e0a53 */
[----:B------:R-:W-:Y:S01]  /*36c0*/  IMAD R9, R33, R68, RZ ;  /* 0x0000004421097224 */ /* 0x000fe200078e02ff */
[----:B------:R-:W-:Y:S02]  /*36d0*/  IABS R35, R3 ;  /* 0x0000000300237213 */ /* 0x000fe40000000000 */
[----:B------:R-:W-:Y:S01]  /*36e0*/  IABS R55, R91 ;  /* 0x0000005b00377213 */ /* 0x000fe20000000000 */
[----:B------:R-:W-:Y:S01]  /*36f0*/  IMAD.HI.U32 R83, R83, R9, R82 ;  /* 0x0000000953537227 */ /* 0x000fe200078e0052 */
[C---:B------:R-:W-:Y:S02]  /*3700*/  LOP3.LUT R96, R3.reuse, 0x8, RZ, 0xfc, !PT ;  /* 0x0000000803607812 */ /* 0x040fe400078efcff */
[----:B------:R-:W-:-:S03]  /*3710*/  LOP3.LUT R98, R3, 0xc, RZ, 0xfc, !PT ;  /* 0x0000000c03627812 */ /* 0x000fc600078efcff */
[----:B------:R-:W-:-:S04]  /*3720*/  IMAD.HI.U32 R9, R83, R35, RZ ;  /* 0x0000002353097227 */ /* 0x000fc800078e00ff */
[----:B------:R-:W-:Y:S01]  /*3730*/  IMAD.HI.U32 R31, R83, R55, RZ ;  /* 0x00000037531f7227 */ /* 0x000fe200078e00ff */
[----:B------:R-:W-:Y:S02]  /*3740*/  IABS R82, R96 ;  /* 0x0000006000527213 */ /* 0x000fe40000000000 */
[----:B------:R-:W-:Y:S01]  /*3750*/  IABS R90, R98 ;  /* 0x00000062005a7213 */ /* 0x000fe20000000000 */
[----:B------:R-:W-:Y:S02]  /*3760*/  IMAD.MOV R9, RZ, RZ, -R9 ;  /* 0x000000ffff097224 */ /* 0x000fe400078e0a09 */
[----:B------:R-:W-:Y:S02]  /*3770*/  IMAD.MOV R31, RZ, RZ, -R31 ;  /* 0x000000ffff1f7224 */ /* 0x000fe400078e0a1f */
[C---:B------:R-:W-:Y:S02]  /*3780*/  IMAD R9, R68.reuse, R9, R35 ;  /* 0x0000000944097224 */ /* 0x040fe400078e0223 */
[----:B------:R-:W-:-:S02]  /*3790*/  IMAD R31, R68, R31, R55 ;  /* 0x0000001f441f7224 */ /* 0x000fc400078e0237 */
[----:B------:R-:W-:Y:S01]  /*37a0*/  IMAD.HI.U32 R33, R83, R82, RZ ;  /* 0x0000005253217227 */ /* 0x000fe200078e00ff */
[----:B------:R-:W-:-:S03]  /*37b0*/  ISETP.GT.U32.AND P0, PT, R68, R9, PT ;  /* 0x000000094400720c */ /* 0x000fc60003f04070 */
[----:B------:R-:W-:Y:S01]  /*37c0*/  IMAD.HI.U32 R83, R83, R90, RZ ;  /* 0x0000005a53537227 */ /* 0x000fe200078e00ff */
[----:B------:R-:W-:-:S03]  /*37d0*/  ISETP.GT.U32.AND P2, PT, R68, R31, PT ;  /* 0x0000001f4400720c */ /* 0x000fc60003f44070 */
[----:B------:R-:W-:Y:S02]  /*37e0*/  IMAD.MOV R33, RZ, RZ, -R33 ;  /* 0x000000ffff217224 */ /* 0x000fe400078e0a21 */
[----:B------:R-:W-:Y:S02]  /*37f0*/  IMAD.MOV R83, RZ, RZ, -R83 ;  /* 0x000000ffff537224 */ /* 0x000fe400078e0a53 */
[C---:B------:R-:W-:Y:S02]  /*3800*/  IMAD R33, R68.reuse, R33, R82 ;  /* 0x0000002144217224 */ /* 0x040fe400078e0252 */
[----:B------:R-:W-:-:S03]  /*3810*/  IMAD R35, R68, R83, R90 ;  /* 0x0000005344237224 */ /* 0x000fc600078e025a */
[C---:B------:R-:W-:Y:S02]  /*3820*/  ISETP.GT.U32.AND P3, PT, R68.reuse, R33, PT ;  /* 0x000000214400720c */ /* 0x040fe40003f64070 */
[----:B------:R-:W-:Y:S01]  /*3830*/  ISETP.GT.U32.AND P4, PT, R68, R35, PT ;  /* 0x000000234400720c */ /* 0x000fe20003f84070 */
[--C-:B------:R-:W-:Y:S02]  /*3840*/  @!P0 IMAD.IADD R9, R9, 0x1, -R68.reuse ;  /* 0x0000000109098824 */ /* 0x100fe400078e0a44 */
[----:B------:R-:W-:-:S03]  /*3850*/  @!P2 IMAD.IADD R31, R31, 0x1, -R68 ;  /* 0x000000011f1fa824 */ /* 0x000fc600078e0a44 */
[C---:B------:R-:W-:Y:S02]  /*3860*/  ISETP.GT.U32.AND P5, PT, R68.reuse, R9, PT ;  /* 0x000000094400720c */ /* 0x040fe40003fa4070 */
[----:B------:R-:W-:-:S03]  /*3870*/  ISETP.GT.U32.AND P6, PT, R68, R31, PT ;  /* 0x0000001f4400720c */ /* 0x000fc60003fc4070 */
[--C-:B------:R-:W-:Y:S02]  /*3880*/  @!P3 IMAD.IADD R33, R33, 0x1, -R68.reuse ;  /* 0x000000012121b824 */ /* 0x100fe400078e0a44 */
[----:B------:R-:W-:-:S03]  /*3890*/  @!P4 IMAD.IADD R35, R35, 0x1, -R68 ;  /* 0x000000012323c824 */ /* 0x000fc600078e0a44 */
[C---:B------:R-:W-:Y:S02]  /*38a0*/  ISETP.GT.U32.AND P0, PT, R68.reuse, R33, PT ;  /* 0x000000214400720c */ /* 0x040fe40003f04070 */
[----:B------:R-:W-:Y:S01]  /*38b0*/  ISETP.GT.U32.AND P2, PT, R68, R35, PT ;  /* 0x000000234400720c */ /* 0x000fe20003f44070 */
[--C-:B------:R-:W-:Y:S01]  /*38c0*/  @!P5 IMAD.IADD R9, R9, 0x1, -R68.reuse ;  /* 0x000000010909d824 */ /* 0x100fe200078e0a44 */
[----:B------:R-:W-:Y:S01]  /*38d0*/  ISETP.GE.AND P3, PT, R3, RZ, PT ;  /* 0x000000ff0300720c */ /* 0x000fe20003f66270 */
[----:B------:R-:W-:Y:S01]  /*38e0*/  @!P6 IMAD.IADD R31, R31, 0x1, -R68 ;  /* 0x000000011f1fe824 */ /* 0x000fe200078e0a44 */
[----:B------:R-:W-:Y:S02]  /*38f0*/  ISETP.GE.AND P4, PT, R91, RZ, PT ;  /* 0x000000ff5b00720c */ /* 0x000fe40003f86270 */
[----:B------:R-:W-:Y:S02]  /*3900*/  ISETP.GE.AND P5, PT, R96, RZ, PT ;  /* 0x000000ff6000720c */ /* 0x000fe40003fa6270 */
[----:B------:R-:W-:Y:S01]  /*3910*/  ISETP.GE.AND P6, PT, R98, RZ, PT ;  /* 0x000000ff6200720c */ /* 0x000fe20003fc6270 */
[----:B------:R-:W-:-:S02]  /*3920*/  UIADD3 UR11, UPT, UPT, UR8, 0x20, URZ ;  /* 0x00000020080b7890 */ /* 0x000fc4000fffe0ff */
[--C-:B------:R-:W-:Y:S02]  /*3930*/  @!P0 IMAD.IADD R33, R33, 0x1, -R68.reuse ;  /* 0x0000000121218824 */ /* 0x100fe400078e0a44 */
[----:B------:R-:W-:Y:S02]  /*3940*/  @!P2 IMAD.IADD R35, R35, 0x1, -R68 ;  /* 0x000000012323a824 */ /* 0x000fe400078e0a44 */
[----:B------:R-:W-:Y:S01]  /*3950*/  VIADD R7, R7, UR11 ;  /* 0x0000000b07077c36 */ /* 0x000fe20008000000 */
[----:B------:R-:W-:Y:S01]  /*3960*/  ISETP.NE.AND P2, PT, R115, RZ, PT ;  /* 0x000000ff7300720c */ /* 0x000fe20003f45270 */
[----:B------:R-:W-:Y:S01]  /*3970*/  VIADD R3, R4, 0x3f ;  /* 0x0000003f04037836 */ /* 0x000fe20000000000 */
[----:B------:R-:W-:Y:S01]  /*3980*/  LOP3.LUT R68, RZ, R115, RZ, 0x33, !PT ;  /* 0x00000073ff447212 */ /* 0x000fe200078e33ff */
[----:B------:R-:W-:Y:S02]  /*3990*/  @!P3 IMAD.MOV R9, RZ, RZ, -R9 ;  /* 0x000000ffff09b224 */ /* 0x000fe400078e0a09 */
[----:B------:R-:W-:-:S02]  /*39a0*/  @!P4 IMAD.MOV R31, RZ, RZ, -R31 ;  /* 0x000000ffff1fc224 */ /* 0x000fc400078e0a1f */
[----:B------:R-:W-:Y:S02]  /*39b0*/  @!P5 IMAD.MOV R33, RZ, RZ, -R33 ;  /* 0x000000ffff21d224 */ /* 0x000fe400078e0a21 */
[----:B------:R-:W-:Y:S01]  /*39c0*/  @!P6 IMAD.MOV R35, RZ, RZ, -R35 ;  /* 0x000000ffff23e224 */ /* 0x000fe200078e0a23 */
[----:B------:R-:W-:Y:S02]  /*39d0*/  R2UR UR7, R7 ;  /* 0x00000000070772ca */ /* 0x000fe400000e0000 */
[----:B------:R-:W-:Y:S02]  /*39e0*/  LOP3.LUT R7, R50, 0x3f, RZ, 0xc0, !PT ;  /* 0x0000003f32077812 */ /* 0x000fe400078ec0ff */
[----:B------:R-:W-:Y:S02]  /*39f0*/  ISETP.GT.AND P0, PT, R3, 0x3f, PT ;  /* 0x0000003f0300780c */ /* 0x000fe40003f04270 */
[C---:B------:R-:W-:Y:S02]  /*3a00*/  SEL R9, R68.reuse, R9, !P2 ;  /* 0x0000000944097207 */ /* 0x040fe40005000000 */
[----:B------:R-:W-:-:S02]  /*3a10*/  SEL R31, R68, R31, !P2 ;  /* 0x0000001f441f7207 */ /* 0x000fc40005000000 */
[C---:B------:R-:W-:Y:S02]  /*3a20*/  SEL R33, R68.reuse, R33, !P2 ;  /* 0x0000002144217207 */ /* 0x040fe40005000000 */
[----:B------:R-:W-:Y:S01]  /*3a30*/  SEL R35, R68, R35, !P2 ;  /* 0x0000002344237207 */ /* 0x000fe20005000000 */
[C---:B------:R-:W-:Y:S01]  /*3a40*/  IMAD R55, R7.reuse, R151, RZ ;  /* 0x0000009707377224 */ /* 0x040fe200078e02ff */
[----:B------:R-:W-:Y:S01]  /*3a50*/  ISETP.LT.AND P2, PT, R7, R4, P0 ;  /* 0x000000040700720c */ /* 0x000fe20000741270 */
[----:B------:R-:W-:Y:S02]  /*3a60*/  IMAD R4, R9, UR5, RZ ;  /* 0x0000000509047c24 */ /* 0x000fe4000f8e02ff */
[----:B------:R-:W-:Y:S02]  /*3a70*/  IMAD R7, R31, UR5, RZ ;  /* 0x000000051f077c24 */ /* 0x000fe4000f8e02ff */
[----:B------:R-:W-:Y:S02]  /*3a80*/  IMAD R9, R33, UR5, RZ ;  /* 0x0000000521097c24 */ /* 0x000fe4000f8e02ff */
[----:B------:R-:W-:Y:S01]  /*3a90*/  IMAD R35, R35, UR5, RZ ;  /* 0x0000000523237c24 */ /* 0x000fe2000f8e02ff */
[----:B------:R-:W-:-:S04]  /*3aa0*/  @!UP1 UIADD3 UR4, UPT, UPT, -UR4, 0x100000, URZ ;  /* 0x0010000004049890 */ /* 0x000fc8000fffe1ff */
[----:B------:R-:W-:Y:S02]  /*3ab0*/  @!UP1 USHF.L.U32 UR5, UR4, 0xb, URZ ;  /* 0x0000000b04059899 */ /* 0x000fe400080006ff */
[----:B------:R-:W-:Y:S01]  /*3ac0*/  @!UP1 USHF.L.U32 UR4, UR4, 0x1, URZ ;  /* 0x0000000104049899 */ /* 0x000fe200080006ff */
[----:B------:R-:W-:Y:S01]  /*3ad0*/  LEA R180, P3, R55, UR18, 0x1 ;  /* 0x0000001237b47c11 */ /* 0x000fe2000f8608ff */
[----:B------:R-:W-:-:S03]  /*3ae0*/  VOTEU.ALL UP1, P1 ;  /* 0x0000000000ff7886 */ /* 0x000fc60000820000 */
[----:B------:R-:W-:Y:S02]  /*3af0*/  LEA.HI.X.SX32 R68, R55, UR19, 0x1, P3 ;  /* 0x0000001337447c11 */ /* 0x000fe400098f0eff */
[-C--:B------:R-:W-:Y:S02]  /*3b00*/  LEA R182, P5, R9, R180.reuse, 0x1 ;  /* 0x000000b409b67211 */ /* 0x080fe400078a08ff */
[-C--:B------:R-:W-:Y:S02]  /*3b10*/  LEA R186, P3, R4, R180.reuse, 0x1 ;  /* 0x000000b404ba7211 */ /* 0x080fe400078608ff */
[-C--:B------:R-:W-:Y:S01]  /*3b20*/  LEA R184, P4, R7, R180.reuse, 0x1 ;  /* 0x000000b407b87211 */ /* 0x080fe200078808ff */
[----:B------:R-:W-:Y:S01]  /*3b30*/  ULEA UR12, UR12, UR7, 0x3 ;  /* 0x000000070c0c7291 */ /* 0x000fe2000f8e18ff */
[----:B------:R-:W-:Y:S01]  /*3b40*/  LEA R180, P6, R35, R180, 0x1 ;  /* 0x000000b423b47211 */ /* 0x000fe200078c08ff */
[----:B------:R0:W1:Y:S01]  /*3b50*/  @!UP1 SYNCS.EXCH.64 URZ, [UR9+0x1008], UR4 ;  /* 0x0010080409ff95b2 */ /* 0x0000620008000100 */
[----:B------:R-:W-:-:S02]  /*3b60*/  LEA.HI.X.SX32 R183, R9, R68, 0x1, P5 ;  /* 0x0000004409b77211 */ /* 0x000fc400028f0eff */
[----:B--2---:R-:W-:Y:S02]  /*3b70*/  PRMT R13, R13, 0x5410, R14 ;  /* 0x000054100d0d7816 */ /* 0x004fe4000000000e */
[----:B----4-:R-:W-:Y:S02]  /*3b80*/  PRMT R6, R6, 0x5410, R15 ;  /* 0x0000541006067816 */ /* 0x010fe4000000000f */
[-C--:B------:R-:W-:Y:S02]  /*3b90*/  LEA.HI.X.SX32 R187, R4, R68.reuse, 0x1, P3 ;  /* 0x0000004404bb7211 */ /* 0x080fe400018f0eff */
[----:B------:R-:W-:Y:S02]  /*3ba0*/  LEA.HI.X.SX32 R185, R7, R68, 0x1, P4 ;  /* 0x0000004407b97211 */ /* 0x000fe400020f0eff */
[----:B------:R-:W-:Y:S02]  /*3bb0*/  PRMT R12, R17, 0x5410, R12 ;  /* 0x00005410110c7816 */ /* 0x000fe4000000000c */
[----:B------:R-:W-:-:S02]  /*3bc0*/  PRMT R14, R16, 0x5410, R19 ;  /* 0x00005410100e7816 */ /* 0x000fc40000000013 */
[----:B------:R-:W-:Y:S02]  /*3bd0*/  PRMT R15, R18, 0x5410, R21 ;  /* 0x00005410120f7816 */ /* 0x000fe40000000015 */
[----:B------:R-:W-:Y:S02]  /*3be0*/  PRMT R9, R10, 0x5410, R73 ;  /* 0x000054100a097816 */ /* 0x000fe40000000049 */
[----:B------:R-:W-:Y:S02]  /*3bf0*/  LEA.HI.X.SX32 R181, R35, R68, 0x1, P6 ;  /* 0x0000004423b57211 */ /* 0x000fe400030f0eff */
[----:B-----5:R-:W-:Y:S02]  /*3c00*/  PRMT R5, R5, 0x5410, R22 ;  /* 0x0000541005057816 */ /* 0x020fe40000000016 */
[----:B------:R-:W-:Y:S02]  /*3c10*/  PRMT R16, R24, 0x5410, R25 ;  /* 0x0000541018107816 */ /* 0x000fe40000000019 */
[----:B------:R-:W-:-:S02]  /*3c20*/  PRMT R17, R29, 0x5410, R26 ;  /* 0x000054101d117816 */ /* 0x000fc4000000001a */
[----:B------:R-:W-:Y:S02]  /*3c30*/  PRMT R7, R23, 0x5410, R28 ;  /* 0x0000541017077816 */ /* 0x000fe4000000001c */
[----:B------:R-:W-:Y:S02]  /*3c40*/  PRMT R11, R32, 0x5410, R11 ;  /* 0x00005410200b7816 */ /* 0x000fe4000000000b */
[----:B------:R-:W-:Y:S02]  /*3c50*/  PRMT R18, R30, 0x5410, R69 ;  /* 0x000054101e127816 */ /* 0x000fe40000000045 */
[----:B------:R-:W-:Y:S02]  /*3c60*/  PRMT R10, R20, 0x5410, R75 ;  /* 0x00005410140a7816 */ /* 0x000fe4000000004b */
        /* <DEDUP_REMOVED lines=18> */
[----:B------:R-:W-:Y:S01]  /*3d90*/  PRMT R35, R92, 0x5410, R97 ;  /* 0x000054105c237816 */ /* 0x000fe20000000061 */
[----:B01----:R-:W-:Y:S06]  /*3da0*/  @!P0 BRA `(.L_x_6) ;  /* 0x0000000000048947 */ /* 0x003fec0003800000 */
[----:B------:R0:W-:Y:S02]  /*3db0*/  STTM.x32 tmem[UR12], R4 ;  /* 0x00000004000079ed */ /* 0x0001e400082c000c */
.L_x_6:
[----:B------:R-:W1:Y:S01]  /*3dc0*/  FENCE.VIEW.ASYNC.T ;  /* 0x00000000000073c6 */ /* 0x000e620000000200 */
[----:B0-----:R-:W-:Y:S01]  /*3dd0*/  PRMT R6, RZ, 0x7610, R6 ;  /* 0x00007610ff067816 */ /* 0x001fe20000000006 */
[----:B-1----:R-:W-:Y:S01]  /*3de0*/  BAR.SYNC.DEFER_BLOCKING 0x0 ;  /* 0x0000000000007b1d */ /* 0x002fe20000010000 */
[----:B------:R-:W-:Y:S02]  /*3df0*/  PRMT R10, RZ, 0x7610, R10 ;  /* 0x00007610ff0a7816 */ /* 0x000fe4000000000a */
[----:B------:R-:W-:Y:S02]  /*3e00*/  PRMT R8, RZ, 0x7610, R8 ;  /* 0x00007610ff087816 */ /* 0x000fe40000000008 */
[----:B------:R-:W-:Y:S01]  /*3e10*/  PRMT R12, RZ, 0x7610, R12 ;  /* 0x00007610ff0c7816 */ /* 0x000fe2000000000c */
[----:B------:R-:W0:Y:S01]  /*3e20*/  LDCU UR5, c[0x0][0x3a0] ;  /* 0x00007400ff0577ac */ /* 0x000e220008000800 */
[----:B------:R-:W2:Y:S04]  /*3e30*/  @P2 LDG.E.U16 R6, desc[UR22][R186.64] ;  /* 0x00000016ba062981 */ /* 0x000ea8000c1e1500 */
[----:B------:R-:W3:Y:S04]  /*3e40*/  @P2 LDG.E.U16 R10, desc[UR22][R182.64] ;  /* 0x00000016b60a2981 */ /* 0x000ee8000c1e1500 */
[----:B------:R-:W4:Y:S04]  /*3e50*/  @P2 LDG.E.U16 R8, desc[UR22][R184.64] ;  /* 0x00000016b8082981 */ /* 0x000f28000c1e1500 */
[----:B------:R-:W5:Y:S01]  /*3e60*/  @P2 LDG.E.U16 R12, desc[UR22][R180.64] ;  /* 0x00000016b40c2981 */ /* 0x000f62000c1e1500 */
[----:B------:R-:W-:Y:S01]  /*3e70*/  SHF.R.S32.HI R4, RZ, 0x1f, R53 ;  /* 0x0000001fff047819 */ /* 0x000fe20000011435 */
[----:B------:R-:W-:Y:S01]  /*3e80*/  IMAD.SHL.U32 R155, R51, 0x2, RZ ;  /* 0x00000002339b7824 */ /* 0x000fe200078e00ff */
[----:B0-----:R-:W-:Y:S01]  /*3e90*/  UIADD3 UR13, UPT, UPT, UR5, 0x3f, URZ ;  /* 0x0000003f050d7890 */ /* 0x001fe2000fffe0ff */
[----:B------:R-:W-:Y:S01]  /*3ea0*/  IMAD.SHL.U32 R157, R150, 0x40, RZ ;  /* 0x00000040969d7824 */ /* 0x000fe200078e00ff */
[----:B------:R-:W-:Y:S01]  /*3eb0*/  SHF.L.U64.HI R53, R53, 0x1, R4 ;  /* 0x0000000135357819 */ /* 0x000fe20000010204 */
[----:B------:R-:W-:Y:S01]  /*3ec0*/  UIADD3 UR5, UPT, UPT, UR9, 0x800, URZ ;  /* 0x0000080009057890 */ /* 0x000fe2000fffe0ff */
[----:B------:R-:W-:Y:S01]  /*3ed0*/  LOP3.LUT R4, R50, 0xc0, RZ, 0xc0, !PT ;  /* 0x000000c032047812 */ /* 0x000fe200078ec0ff */
[----:B------:R-:W-:Y:S01]  /*3ee0*/  USHF.R.S32.HI UR7, URZ, 0x1f, UR13 ;  /* 0x0000001fff077899 */ /* 0x000fe2000801140d */
[----:B------:R-:W-:Y:S01]  /*3ef0*/  ISETP.NE.U32.AND P0, PT, R72, RZ, PT ;  /* 0x000000ff4800720c */ /* 0x000fe20003f05070 */
[----:B------:R-:W-:Y:S01]  /*3f00*/  IMAD.WIDE R52, R157, 0x2, R52 ;  /* 0x000000029d347825 */ /* 0x000fe200078e0234 */
[----:B------:R-:W-:Y:S01]  /*3f10*/  SHF.R.U32.HI R4, RZ, 0x2, R4 ;  /* 0x00000002ff047819 */ /* 0x000fe20000011604 */
[----:B------:R-:W-:Y:S01]  /*3f20*/  ULEA.HI UR7, UR7, UR13, URZ, 0x6 ;  /* 0x0000000d07077291 */ /* 0x000fe2000f8f30ff */
[----:B------:R-:W-:Y:S01]  /*3f30*/  SHF.R.S32.HI R5, RZ, 0x1f, R150 ;  /* 0x0000001fff057819 */ /* 0x000fe20000011496 */
[----:B------:R-:W-:Y:S01]  /*3f40*/  USHF.R.U32.HI UR5, URZ, 0x4, UR5 ;  /* 0x00000004ff057899 */ /* 0x000fe20008011605 */
[----:B------:R-:W-:Y:S01]  /*3f50*/  LOP3.LUT R155, R155, R4, RZ, 0x3c, !PT ;  /* 0x000000049b9b7212 */ /* 0x000fe200078e3cff */
[----:B------:R-:W-:Y:S01]  /*3f60*/  USHF.R.S32.HI UR7, URZ, 0x6, UR7 ;  /* 0x00000006ff077899 */ /* 0x000fe20008011407 */
[----:B------:R-:W-:Y:S01]  /*3f70*/  IADD3 R52, P2, PT, R52, UR16, RZ ;  /* 0x0000001034347c10 */ /* 0x000fe2000ff5e0ff */
[----:B------:R-:W-:Y:S01]  /*3f80*/  USGXT.U32 UR16, UR5, 0xe ;  /* 0x0000000e0510789a */ /* 0x000fe20008000000 */
[----:B------:R-:W-:Y:S01]  /*3f90*/  LOP3.LUT R153, R155, 0x40, RZ, 0x3c, !PT ;  /* 0x000000409b997812 */ /* 0x000fe200078e3cff */
[----:B------:R-:W-:Y:S01]  /*3fa0*/  UISETP.LT.AND UP1, UPT, UR7, 0x1, UPT ;  /* 0x000000010700788c */ /* 0x000fe2000bf21270 */
[----:B------:R-:W-:Y:S01]  /*3fb0*/  IADD3.X R51, PT, PT, R53, UR17, RZ, P2, !PT ;  /* 0x0000001135337c10 */ /* 0x000fe200097fe4ff */
[----:B------:R-:W-:Y:S01]  /*3fc0*/  UMOV UR4, URZ ;  /* 0x000000ff00047c82 */ /* 0x000fe20008000000 */
[----:B------:R-:W-:Y:S01]  /*3fd0*/  ISETP.LT.OR P2, PT, R3, 0x40, P0 ;  /* 0x000000400300780c */ /* 0x000fe20000741670 */
[----:B------:R-:W-:Y:S01]  /*3fe0*/  USEL UR5, UR7, 0x1, !UP1 ;  /* 0x0000000107057887 */ /* 0x000fe2000c800000 */
[C---:B------:R-:W-:Y:S01]  /*3ff0*/  IMAD R149, R150.reuse, 0xf, RZ ;  /* 0x0000000f96957824 */ /* 0x040fe200078e02ff */
[----:B------:R-:W-:Y:S01]  /*4000*/  UIADD3 UR13, UP1, UPT, UR16, 0x2, URZ ;  /* 0x00000002100d7890 */ /* 0x000fe2000ff3e0ff */
[C---:B------:R-:W-:Y:S01]  /*4010*/  IMAD.SHL.U32 R147, R150.reuse, 0x10, RZ ;  /* 0x0000001096937824 */ /* 0x040fe200078e00ff */
[----:B------:R-:W-:Y:S01]  /*4020*/  UIADD3 UR7, UPT, UPT, UR5, -0x1, URZ ;  /* 0xffffffff05077890 */ /* 0x000fe2000fffe0ff */
[C---:B------:R-:W-:Y:S01]  /*4030*/  IMAD R145, R150.reuse, 0x11, RZ ;  /* 0x0000001196917824 */ /* 0x040fe200078e02ff */
[----:B------:R-:W-:Y:S01]  /*4040*/  UIADD3.X UR17, UPT, UPT, UR4, 0x40004040, URZ, UP1, !UPT ;  /* 0x4000404004117890 */ /* 0x000fe20008ffe4ff */
[C---:B------:R-:W-:Y:S01]  /*4050*/  IMAD R143, R150.reuse, 0x12, RZ ;  /* 0x00000012968f7824 */ /* 0x040fe200078e02ff */
[----:B------:R-:W-:Y:S01]  /*4060*/  UISETP.NE.U32.AND UP1, UPT, UR7, URZ, UPT ;  /* 0x000000ff0700728c */ /* 0x000fe2000bf25070 */
[C---:B------:R-:W-:Y:S01]  /*4070*/  IMAD R141, R150.reuse, 0x13, RZ ;  /* 0x00000013968d7824 */ /* 0x040fe200078e02ff */
[C---:B------:R-:W-:Y:S01]  /*4080*/  SHF.L.U64.HI R178, R150.reuse, 0x1, R5 ;  /* 0x0000000196b27819 */ /* 0x040fe20000010205 */
[C---:B------:R-:W-:Y:S01]  /*4090*/  IMAD R139, R150.reuse, 0x14, RZ ;  /* 0x00000014968b7824 */ /* 0x040fe200078e02ff */
[----:B------:R-:W-:Y:S01]  /*40a0*/  SHF.R.S32.HI R176, RZ, 0x1f, R49 ;  /* 0x0000001fffb07819 */ /* 0x000fe20000011431 */
        /* <DEDUP_REMOVED lines=22> */
[C---:B------:R-:W-:Y:S01]  /*4210*/  IMAD.SHL.U32 R115, R150.reuse, 0x20, RZ ;  /* 0x0000002096737824 */ /* 0x040fe200078e00ff */
        /* <DEDUP_REMOVED lines=61> */
[----:B------:R-:W-:Y:S01]  /*45f0*/  IMAD R53, R150, 0x3f, RZ ;  /* 0x0000003f96357824 */ /* 0x000fe200078e02ff */
[----:B------:R-:W-:Y:S01]  /*4600*/  SHF.R.S32.HI R150, RZ, 0x1f, R149 ;  /* 0x0000001fff967819 */ /* 0x000fe20000011495 */
[----:B------:R-:W-:Y:S01]  /*4610*/  IMAD.SHL.U32 R151, R151, 0x40, RZ ;  /* 0x0000004097977824 */ /* 0x000fe200078e00ff */
[----:B------:R-:W-:-:S02]  /*4620*/  SHF.R.S32.HI R88, RZ, 0x1f, R87 ;  /* 0x0000001fff587819 */ /* 0x000fc40000011457 */
[----:B------:R-:W-:Y:S02]  /*4630*/  SHF.R.S32.HI R86, RZ, 0x1f, R85 ;  /* 0x0000001fff567819 */ /* 0x000fe40000011455 */
[----:B------:R-:W-:Y:S02]  /*4640*/  SHF.R.S32.HI R84, RZ, 0x1f, R83 ;  /* 0x0000001fff547819 */ /* 0x000fe40000011453 */
[----:B------:R-:W-:Y:S02]  /*4650*/  SHF.R.S32.HI R82, RZ, 0x1f, R81 ;  /* 0x0000001fff527819 */ /* 0x000fe40000011451 */
[----:B------:R-:W-:Y:S02]  /*4660*/  SHF.R.S32.HI R80, RZ, 0x1f, R79 ;  /* 0x0000001fff507819 */ /* 0x000fe4000001144f */
[----:B------:R-:W-:Y:S02]  /*4670*/  SHF.R.S32.HI R78, RZ, 0x1f, R77 ;  /* 0x0000001fff4e7819 */ /* 0x000fe4000001144d */
        /* <DEDUP_REMOVED lines=9> */
[----:B------:R-:W-:Y:S01]  /*4710*/  SHF.R.S32.HI R58, RZ, 0x1f, R57 ;  /* 0x0000001fff3a7819 */ /* 0x000fe20000011439 */
[----:B--2---:R0:W-:Y:S04]  /*4720*/  STS.U16 [R155+UR9], R6 ;  /* 0x000000069b007988 */ /* 0x0041e80008000409 */
[----:B---3--:R0:W-:Y:S04]  /*4730*/  STS.U16 [R155+UR9+0x400], R10 ;  /* 0x0004000a9b007988 */ /* 0x0081e80008000409 */
[----:B----4-:R0:W-:Y:S04]  /*4740*/  STS.U16 [R153+UR9+0x200], R8 ;  /* 0x0002000899007988 */ /* 0x0101e80008000409 */
[----:B-----5:R0:W-:Y:S01]  /*4750*/  STS.U16 [R153+UR9+0x600], R12 ;  /* 0x0006000c99007988 */ /* 0x0201e20008000409 */
[----:B------:R1:W-:Y:S06]  /*4760*/  MEMBAR.ALL.CTA ;  /* 0x0000000000007992 */ /* 0x0003ec0000008000 */
[----:B-1----:R-:W1:Y:S02]  /*4770*/  FENCE.VIEW.ASYNC.S ;  /* 0x00000000000073c6 */ /* 0x002e640000000000 */
[----:B-1----:R-:W-:Y:S06]  /*4780*/  BAR.SYNC.DEFER_BLOCKING 0x0 ;  /* 0x0000000000007b1d */ /* 0x002fec0000010000 */
[----:B------:R-:W-:Y:S05]  /*4790*/  @P2 BRA `(.L_x_7) ;  /* 0x0000000000c02947 */ /* 0x000fea0003800000 */
[----:B------:R-:W-:Y:S01]  /*47a0*/  USHF.R.U32.HI UR14, URZ, 0x4, UR9 ;  /* 0x00000004ff0e7899 */ /* 0x000fe20008011609 */
[----:B------:R-:W-:Y:S01]  /*47b0*/  UMOV UR4, URZ ;  /* 0x000000ff00047c82 */ /* 0x000fe20008000000 */
[----:B------:R-:W-:Y:S02]  /*47c0*/  UIADD3 UR34, UPT, UPT, UR8, 0x28, URZ ;  /* 0x0000002808227890 */ /* 0x000fe4000fffe0ff */
[----:B------:R-:W-:Y:S02]  /*47d0*/  USGXT.U32 UR14, UR14, 0xe ;  /* 0x0000000e0e0e789a */ /* 0x000fe40008000000 */
[----:B------:R-:W-:Y:S02]  /*47e0*/  UIADD3 UR35, UPT, UPT, UR8, 0x30, URZ ;  /* 0x0000003008237890 */ /* 0x000fe4000fffe0ff */
[----:B------:R-:W-:Y:S02]  /*47f0*/  UIADD3 UR28, UP2, UPT, UR14, 0x2, URZ ;  /* 0x000000020e1c7890 */ /* 0x000fe4000ff5e0ff */
[----:B------:R-:W-:-:S02]  /*4800*/  UIADD3 UR40, UPT, UPT, UR8, 0x38, URZ ;  /* 0x0000003808287890 */ /* 0x000fc4000fffe0ff */
[----:B------:R-:W-:Y:S02]  /*4810*/  UIADD3.X UR29, UPT, UPT, UR4, 0x40004040, URZ, UP2, !UPT ;  /* 0x40004040041d7890 */ /* 0x000fe400097fe4ff */
[----:B------:R-:W-:Y:S02]  /*4820*/  UIADD3 UR41, UPT, UPT, UR8, 0x10, URZ ;  /* 0x0000001008297890 */ /* 0x000fe4000fffe0ff */
[----:B------:R-:W-:Y:S02]  /*4830*/  UIADD3.64 UR36, UPT, UPT, UR28, 0x2, URZ ;  /* 0x000000021c247897 */ /* 0x000fe4000fffe0ff */
[----:B------:R-:W-:Y:S02]  /*4840*/  UIADD3.64 UR38, UPT, UPT, UR28, 0x4, URZ ;  /* 0x000000041c267897 */ /* 0x000fe4000fffe0ff */
[----:B------:R-:W-:Y:S02]  /*4850*/  UIADD3 UR42, UPT, UPT, UR8, 0x40, URZ ;  /* 0x00000040082a7890 */ /* 0x000fe4000fffe0ff */
[----:B------:R-:W-:-:S02]  /*4860*/  UIADD3 UR46, UPT, UPT, UR8, 0x10, URZ ;  /* 0x00000010082e7890 */ /* 0x000fc4000fffe0ff */
[----:B------:R-:W-:Y:S02]  /*4870*/  UIADD3 UR43, UPT, UPT, UR8, 0x48, URZ ;  /* 0x00000048082b7890 */ /* 0x000fe4000fffe0ff */
[----:B------:R-:W-:Y:S02]  /*4880*/  UIADD3 UR47, UPT, UPT, UR8, 0x10, URZ ;  /* 0x00000010082f7890 */ /* 0x000fe4000fffe0ff */
[----:B------:R-:W-:Y:S01]  /*4890*/  UIADD3 UR44, UPT, UPT, UR8, 0x50, URZ ;  /* 0x00000050082c7890 */ /* 0x000fe2000fffe0ff */
[----:B------:R-:W-:Y:S01]  /*48a0*/  UMOV UR24, 0x0 ;  /* 0x0000000000187882 */ /* 0x000fe20000000000 */
[----:B------:R-:W-:Y:S01]  /*48b0*/  UMOV UR25, 0x8040490 ;  /* 0x0804049000197882 */ /* 0x000fe20000000000 */
[----:B------:R-:W-:Y:S02]  /*48c0*/  UIADD3 UR50, UPT, UPT, UR8, 0x10, URZ ;  /* 0x0000001008327890 */ /* 0x000fe4000fffe0ff */
[----:B------:R-:W-:Y:S01]  /*48d0*/  UIADD3 UR45, UPT, UPT, UR8, 0x58, URZ ;  /* 0x00000058082d7890 */ /* 0x000fe2000fffe0ff */
[----:B------:R-:W-:Y:S01]  /*48e0*/  UMOV UR15, 0x40004040 ;  /* 0x40004040000f7882 */ /* 0x000fe20000000000 */
[----:B------:R-:W-:Y:S01]  /*48f0*/  UMOV UR18, 0x0 ;  /* 0x0000000000127882 */ /* 0x000fe20000000000 */
[----:B------:R-:W-:Y:S01]  /*4900*/  UMOV UR19, 0x8040490 ;  /* 0x0804049000137882 */ /* 0x000fe20000000000 */
[----:B------:R-:W-:Y:S01]  /*4910*/  UMOV UR20, 0x0 ;  /* 0x0000000000147882 */ /* 0x000fe20000000000 */
[----:B------:R-:W-:Y:S01]  /*4920*/  UMOV UR21, 0x8040490 ;  /* 0x0804049000157882 */ /* 0x000fe20000000000 */
[----:B------:R1:W-:Y:S01]  /*4930*/  UTCHMMA tmem[UR11], gdesc[UR14], tmem[UR8], tmem[UR24], idesc[UR25], !UPT ;  /* 0x00ff180e0b0079ea */ /* 0x0003e2000f800008 */
[----:B------:R-:W-:Y:S01]  /*4940*/  UMOV UR26, 0x0 ;  /* 0x00000000001a7882 */ /* 0x000fe20000000000 */
[----:B------:R-:W-:Y:S01]  /*4950*/  UMOV UR27, 0x8040490 ;  /* 0x08040490001b7882 */ /* 0x000fe20000000000 */
[----:B------:R1:W-:Y:S01]  /*4960*/  UTCHMMA tmem[UR34], gdesc[UR28], tmem[UR8], tmem[UR18], idesc[UR19], UPT ;  /* 0x00ff121c220079ea */ /* 0x0003e2000b800008 */
        /* <DEDUP_REMOVED lines=8> */
[----:B------:R-:W-:Y:S01]  /*49f0*/  UMOV UR4, UR6 ;  /* 0x0000000600047c82 */ /* 0x000fe20008000000 */
[----:B------:R-:W-:Y:S01]  /*4a00*/  UMOV UR5, URZ ;  /* 0x000000ff00057c82 */ /* 0x000fe20008000000 */
[----:B------:R1:W-:Y:S01]  /*4a10*/  UTCHMMA tmem[UR42], gdesc[UR14], tmem[UR41], tmem[UR32], idesc[UR33], !UPT ;  /* 0x00ff200e2a0079ea */ /* 0x0003e2000f800029 */
[----:B------:R-:W-:Y:S01]  /*4a20*/  UMOV UR52, 0x0 ;  /* 0x0000000000347882 */ /* 0x000fe20000000000 */
[----:B------:R-:W-:Y:S01]  /*4a30*/  UMOV UR53, 0x8040490 ;  /* 0x0804049000357882 */ /* 0x000fe20000000000 */
[----:B------:R1:W-:Y:S01]  /*4a40*/  UTCHMMA tmem[UR43], gdesc[UR28], tmem[UR46], tmem[UR30], idesc[UR31], UPT ;  /* 0x00ff1e1c2b0079ea */ /* 0x0003e2000b80002e */
[----:B------:R-:W-:Y:S01]  /*4a50*/  UMOV UR4, UR4 ;  /* 0x0000000400047c82 */ /* 0x000fe20008000000 */
[----:B------:R1:W-:Y:S01]  /*4a60*/  UTCHMMA tmem[UR44], gdesc[UR36], tmem[UR47], tmem[UR48], idesc[UR49], UPT ;  /* 0x00ff30242c0079ea */ /* 0x0003e2000b80002f */
[----:B------:R1:W-:Y:S01]  /*4a70*/  UTCHMMA tmem[UR45], gdesc[UR38], tmem[UR50], tmem[UR52], idesc[UR53], UPT ;  /* 0x00ff34262d0079ea */ /* 0x0003e2000b800032 */
[----:B------:R1:W-:Y:S01]  /*4a80*/  UTCBAR [UR4], URZ ;  /* 0x000000ff040073e9 */ /* 0x0003e200080000ff */
[----:B------:R-:W-:Y:S01]  /*4a90*/  NOP ;  /* 0x0000000000007918 */ /* 0x000fe20000000000 */
.L_x_7:
[----:B------:R-:W-:Y:S01]  /*4aa0*/  SHF.R.S32.HI R56, RZ, 0x1f, R55 ;  /* 0x0000001fff387819 */ /* 0x000fe20000011437 */
[----:B-1----:R-:W-:Y:S01]  /*4ab0*/  UMOV UR4, URZ ;  /* 0x000000ff00047c82 */ /* 0x002fe20008000000 */
[----:B------:R-:W-:Y:S01]  /*4ac0*/  SHF.R.S32.HI R54, RZ, 0x1f, R53 ;  /* 0x0000001fff367819 */ /* 0x000fe20000011435 */
[----:B------:R-:W-:Y:S01]  /*4ad0*/  UMOV UR14, UR13 ;  /* 0x0000000d000e7c82 */ /* 0x000fe20008000000 */
[----:B------:R-:W-:Y:S01]  /*4ae0*/  UMOV UR15, UR17 ;  /* 0x00000011000f7c82 */ /* 0x000fe20008000000 */
[----:B------:R-:W-:Y:S05]  /*4af0*/  BRA.U !UP1, `(.L_x_8) ;  /* 0x0000002109547547 */ /* 0x000fea000b800000 */
[----:B------:R-:W-:Y:S01]  /*4b00*/  SHF.L.U64.HI R176, R49, 0x1, R176 ;  /* 0x0000000131b07819 */ /* 0x000fe200000102b0 */
[----:B------:R-:W-:Y:S01]  /*4b10*/  UIADD3.64 UR24, UPT, UPT, UR14, 0x2, URZ ;  /* 0x000000020e187897 */ /* 0x000fe2000fffe0ff */
[----:B------:R-:W-:Y:S01]  /*4b20*/  SHF.L.U64.HI R174, R43, 0x1, R174 ;  /* 0x000000012bae7819 */ /* 0x000fe200000102ae */
[----:B------:R-:W-:Y:S01]  /*4b30*/  UIADD3.64 UR26, UPT, UPT, UR14, 0x4, URZ ;  /* 0x000000040e1a7897 */ /* 0x000fe2000fffe0ff */
[----:B------:R-:W-:Y:S01]  /*4b40*/  SHF.L.U64.HI R172, R48, 0x1, R5 ;  /* 0x0000000130ac7819 */ /* 0x000fe20000010205 */
[----:B------:R-:W-:Y:S01]  /*4b50*/  UMOV UR13, UR7 ;  /* 0x00000007000d7c82 */ /* 0x000fe20008000000 */
[----:B------:R-:W-:Y:S01]  /*4b60*/  SHF.L.U64.HI R170, R45, 0x1, R170 ;  /* 0x000000012daa7819 */ /* 0x000fe200000102aa */
[----:B------:R-:W-:Y:S01]  /*4b70*/  UMOV UR20, 0x1 ;  /* 0x0000000100147882 */ /* 0x000fe20000000000 */
[----:B------:R-:W-:Y:S01]  /*4b80*/  SHF.L.U64.HI R168, R44, 0x1, R7 ;  /* 0x000000012ca87819 */ /* 0x000fe20000010207 */
[----:B------:R-:W-:Y:S01]  /*4b90*/  UMOV UR5, URZ ;  /* 0x000000ff00057c82 */ /* 0x000fe20008000000 */
[----:B------:R-:W-:Y:S01]  /*4ba0*/  SHF.L.U64.HI R166, R40, 0x1, R9 ;  /* 0x0000000128a67819 */ /* 0x000fe20000010209 */
[----:B------:R-:W-:Y:S01]  /*4bb0*/  UMOV UR17, 0x40004040 ;  /* 0x4000404000117882 */ /* 0x000fe20000000000 */
[----:B------:R-:W-:-:S02]  /*4bc0*/  SHF.L.U64.HI R164, R47, 0x1, R164 ;  /* 0x000000012fa47819 */ /* 0x000fc400000102a4 */
[----:B------:R-:W-:Y:S02]  /*4bd0*/  SHF.L.U64.HI R162, R38, 0x1, R11 ;  /* 0x0000000126a27819 */ /* 0x000fe4000001020b */
[----:B------:R-:W-:Y:S02]  /*4be0*/  SHF.L.U64.HI R160, R46, 0x1, R13 ;  /* 0x000000012ea07819 */ /* 0x000fe4000001020d */
[----:B------:R-:W-:Y:S02]  /*4bf0*/  SHF.L.U64.HI R158, R37, 0x1, R158 ;  /* 0x00000001259e7819 */ /* 0x000fe4000001029e */
[----:B------:R-:W-:Y:S02]  /*4c00*/  SHF.L.U64.HI R156, R42, 0x1, R15 ;  /* 0x000000012a9c7819 */ /* 0x000fe4000001020f */
[----:B------:R-:W-:Y:S02]  /*4c10*/  SHF.L.U64.HI R154, R36, 0x1, R17 ;  /* 0x00000001249a7819 */ /* 0x000fe40000010211 */
        /* <DEDUP_REMOVED lines=49> */
[----:B------:R-:W-:-:S07]  /*4f30*/  SHF.L.U64.HI R54, R53, 0x1, R54 ;  /* 0x0000000135367819 */ /* 0x000fce0000010236 */
.L_x_11:
[-C--:B------:R-:W-:Y:S02]  /*4f40*/  LEA R4, P2, R49, R52.reuse, 0x1 ;  /* 0x0000003431047211 */ /* 0x080fe400078408ff */
[C---:B------:R-:W-:Y:S02]  /*4f50*/  ISETP.GT.AND P5, PT, R39.reuse, 0x2, PT ;  /* 0x000000022700780c */ /* 0x040fe40003fa4270 */
[----:B------:R-:W-:Y:S01]  /*4f60*/  ISETP.GT.AND P3, PT, R39, 0x3, PT ;  /* 0x000000032700780c */ /* 0x000fe20003f64270 */
[----:B------:R-:W-:Y:S01]  /*4f70*/  IMAD.X R5, R51, 0x1, R176, P2 ;  /* 0x0000000133057824 */ /* 0x000fe200010e06b0 */
[----:B------:R-:W-:Y:S02]  /*4f80*/  ISETP.GT.AND P2, PT, R39, 0x4, PT ;  /* 0x000000042700780c */ /* 0x000fe40003f44270 */
[-C--:B0-----:R-:W-:Y:S02]  /*4f90*/  LEA R10, P4, R43, R52.reuse, 0x1 ;  /* 0x000000342b0a7211 */ /* 0x081fe400078808ff */
[----:B------:R-:W-:-:S02]  /*4fa0*/  LEA R8, P6, R48, R52, 0x1 ;  /* 0x0000003430087211 */ /* 0x000fc400078c08ff */
[----:B------:R-:W-:Y:S01]  /*4fb0*/  PRMT R193, RZ, 0x7610, R193 ;  /* 0x00007610ffc17816 */ /* 0x000fe200000000c1 */
[C---:B------:R-:W-:Y:S01]  /*4fc0*/  IMAD.X R11, R51.reuse, 0x1, R174, P4 ;  /* 0x00000001330b7824 */ /* 0x040fe200020e06ae */
[----:B------:R-:W-:Y:S01]  /*4fd0*/  PRMT R210, RZ, 0x7610, R210 ;  /* 0x00007610ffd27816 */ /* 0x000fe200000000d2 */
[----:B------:R-:W-:Y:S01]  /*4fe0*/  IMAD.X R9, R51, 0x1, R172, P6 ;  /* 0x0000000133097824 */ /* 0x000fe200030e06ac */
[----:B------:R-:W-:Y:S02]  /*4ff0*/  PRMT R208, RZ, 0x7610, R208 ;  /* 0x00007610ffd07816 */ /* 0x000fe400000000d0 */
[----:B------:R0:W2:Y:S01]  /*5000*/  @P5 LDG.E.U16 R193, desc[UR22][R4.64] ;  /* 0x0000001604c15981 */ /* 0x0000a2000c1e1500 */
[----:B------:R-:W-:Y:S02]  /*5010*/  LEA R6, P5, R45, R52, 0x1 ;  /* 0x000000342d067211 */ /* 0x000fe400078a08ff */
[C---:B------:R-:W-:Y:S01]  /*5020*/  ISETP.GT.AND P4, PT, R39.reuse, 0x5, PT ;  /* 0x000000052700780c */ /* 0x040fe20003f84270 */
[----:B------:R1:W2:Y:S01]  /*5030*/  @P3 LDG.E.U16 R210, desc[UR22][R10.64] ;  /* 0x000000160ad23981 */ /* 0x0002a2000c1e1500 */
[----:B------:R-:W-:Y:S01]  /*5040*/  ISETP.GT.AND P3, PT, R39, 0x6, PT ;  /* 0x000000062700780c */ /* 0x000fe20003f64270 */
[----:B------:R-:W-:Y:S01]  /*5050*/  IMAD.X R7, R51, 0x1, R170, P5 ;  /* 0x0000000133077824 */ /* 0x000fe200028e06aa */
[----:B------:R-:W-:Y:S01]  /*5060*/  PRMT R191, RZ, 0x7610, R191 ;  /* 0x00007610ffbf7816 */ /* 0x000fe200000000bf */
[----:B------:R3:W5:Y:S01]  /*5070*/  @P2 LDG.E.U16 R208, desc[UR22][R8.64] ;  /* 0x0000001608d02981 */ /* 0x000762000c1e1500 */
[----:B------:R-:W-:-:S02]  /*5080*/  ISETP.GT.AND P2, PT, R39, 0x7, PT ;  /* 0x000000072700780c */ /* 0x000fc40003f44270 */
[-C--:B0-----:R-:W-:Y:S02]  /*5090*/  LEA R4, P6, R44, R52.reuse, 0x1 ;  /* 0x000000342c047211 */ /* 0x081fe400078c08ff */
[-C--:B-1----:R-:W-:Y:S02]  /*50a0*/  LEA R10, P5, R40, R52.reuse, 0x1 ;  /* 0x00000034280a7211 */ /* 0x082fe400078a08ff */
[----:B------:R-:W-:Y:S01]  /*50b0*/  PRMT R204, RZ, 0x7610, R204 ;  /* 0x00007610ffcc7816 */ /* 0x000fe200000000cc */
[C---:B------:R-:W-:Y:S01]  /*50c0*/  IMAD.X R5, R51.reuse, 0x1, R168, P6 ;  /* 0x0000000133057824 */ /* 0x040fe200030e06a8 */
[----:B------:R-:W-:Y:S01]  /*50d0*/  PRMT R179, RZ, 0x7610, R179 ;  /* 0x00007610ffb37816 */ /* 0x000fe200000000b3 */
[----:B------:R-:W-:Y:S01]  /*50e0*/  IMAD.X R11, R51, 0x1, R166, P5 ;  /* 0x00000001330b7824 */ /* 0x000fe200028e06a6 */
[----:B---3--:R-:W-:Y:S01]  /*50f0*/  LEA R8, P6, R47, R52, 0x1 ;  /* 0x000000342f087211 */ /* 0x008fe200078c08ff */
[----:B------:R0:W5:Y:S01]  /*5100*/  @P4 LDG.E.U16 R191, desc[UR22][R6.64] ;  /* 0x0000001606bf4981 */ /* 0x000162000c1e1500 */
[----:B------:R-:W-:-:S03]  /*5110*/  ISETP.GT.AND P4, PT, R39, 0x8, PT ;  /* 0x000000082700780c */ /* 0x000fc60003f84270 */
[----:B------:R1:W5:Y:S01]  /*5120*/  @P3 LDG.E.U16 R204, desc[UR22][R4.64] ;  /* 0x0000001604cc3981 */ /* 0x000362000c1e1500 */
[----:B------:R-:W-:-:S03]  /*5130*/  ISETP.GT.AND P3, PT, R39, 0x9, PT ;  /* 0x000000092700780c */ /* 0x000fc60003f64270 */
[----:B------:R3:W5:Y:S01]  /*5140*/  @P2 LDG.E.U16 R179, desc[UR22][R10.64] ;  /* 0x000000160ab32981 */ /* 0x000762000c1e1500 */
[----:B------:R-:W-:Y:S01]  /*5150*/  ISETP.GT.AND P2, PT, R39, 0xa, PT ;  /* 0x0000000a2700780c */ /* 0x000fe20003f44270 */
[C---:B------:R-:W-:Y:S01]  /*5160*/  IMAD.X R9, R51.reuse, 0x1, R164, P6 ;  /* 0x0000000133097824 */ /* 0x040fe200030e06a4 */
[-C--:B0-----:R-:W-:Y:S02]  /*5170*/  LEA R6, P5, R38, R52.reuse, 0x1 ;  /* 0x0000003426067211 */ /* 0x081fe400078a08ff */
[----:B------:R-:W-:Y:S02]  /*5180*/  PRMT R175, RZ, 0x7610, R175 ;  /* 0x00007610ffaf7816 */ /* 0x000fe400000000af */
[-C--:B-1----:R-:W-:Y:S01]  /*5190*/  LEA R4, P6, R46, R52.reuse, 0x1 ;  /* 0x000000342e047211 */ /* 0x082fe200078c08ff */
[C---:B------:R-:W-:Y:S01]  /*51a0*/  IMAD.X R7, R51.reuse, 0x1, R162, P5 ;  /* 0x0000000133077824 */ /* 0x040fe200028e06a2 */
[----:B------:R-:W-:Y:S02]  /*51b0*/  PRMT R202, RZ, 0x7610, R202 ;  /* 0x00007610ffca7816 */ /* 0x000fe400000000ca */
[----:B------:R-:W-:Y:S01]  /*51c0*/  PRMT R173, RZ, 0x7610, R173 ;  /* 0x00007610ffad7816 */ /* 0x000fe200000000ad */
[----:B------:R-:W-:Y:S01]  /*51d0*/  IMAD.X R5, R51, 0x1, R160, P6 ;  /* 0x0000000133057824 */ /* 0x000fe200030e06a0 */
[----:B---3--:R-:W-:Y:S01]  /*51e0*/  LEA R10, P5, R37, R52, 0x1 ;  /* 0x00000034250a7211 */ /* 0x008fe200078a08ff */
[----:B------:R0:W5:Y:S01]  /*51f0*/  @P4 LDG.E.U16 R175, desc[UR22][R8.64] ;  /* 0x0000001608af4981 */ /* 0x000162000c1e1500 */
[----:B------:R-:W-:-:S03]  /*5200*/  ISETP.GT.AND P4, PT, R39, 0xb, PT ;  /* 0x0000000b2700780c */ /* 0x000fc60003f84270 */
[----:B------:R1:W5:Y:S01]  /*5210*/  @P3 LDG.E.U16 R202, desc[UR22][R6.64] ;  /* 0x0000001606ca3981 */ /* 0x000362000c1e1500 */
[----:B------:R-:W-:Y:S01]  /*5220*/  ISETP.GT.AND P3, PT, R39, 0xc, PT ;  /* 0x0000000c2700780c */ /* 0x000fe20003f64270 */
[----:B------:R-:W-:Y:S01]  /*5230*/  IMAD.X R11, R51, 0x1, R158, P5 ;  /* 0x00000001330b7824 */ /* 0x000fe200028e069e */
[----:B------:R-:W-:Y:S01]  /*5240*/  PRMT R200, RZ, 0x7610, R200 ;  /* 0x00007610ffc87816 */ /* 0x000fe200000000c8 */
[----:B------:R3:W5:Y:S01]  /*5250*/  @P2 LDG.E.U16 R173, desc[UR22][R4.64] ;  /* 0x0000001604ad2981 */ /* 0x000762000c1e1500 */
[----:B------:R-:W-:Y:S02]  /*5260*/  ISETP.GT.AND P2, PT, R39, 0xd, PT ;  /* 0x0000000d2700780c */ /* 0x000fe40003f44270 */
[-C--:B0-----:R-:W-:Y:S02]  /*5270*/  LEA R8, P6, R42, R52.reuse, 0x1 ;  /* 0x000000342a087211 */ /* 0x081fe400078c08ff */
[-C--:B-1----:R-:W-:Y:S01]  /*5280*/  LEA R6, P5, R36, R52.reuse, 0x1 ;  /* 0x0000003424067211 */ /* 0x082fe200078a08ff */
[----:B------:R0:W5:Y:S01]  /*5290*/  @P4 LDG.E.U16 R200, desc[UR22][R10.64] ;  /* 0x000000160ac84981 */ /* 0x000162000c1e1500 */
[----:B------:R-:W-:Y:S01]  /*52a0*/  PRMT R198, RZ, 0x7610, R198 ;  /* 0x00007610ffc67816 */ /* 0x000fe200000000c6 */
[C---:B------:R-:W-:Y:S01]  /*52b0*/  IMAD.X R9, R51.reuse, 0x1, R156, P6 ;  /* 0x0000000133097824 */ /* 0x040fe200030e069c */
[----:B------:R-:W-:Y:S01]  /*52c0*/  PRMT R171, RZ, 0x7610, R171 ;  /* 0x00007610ffab7816 */ /* 0x000fe200000000ab */
[----:B------:R-:W-:Y:S01]  /*52d0*/  IMAD.X R7, R51, 0x1, R154, P5 ;  /* 0x0000000133077824 */ /* 0x000fe200028e069a */
[----:B---3--:R-:W-:-:S02]  /*52e0*/  LEA R4, P6, R41, R52, 0x1 ;  /* 0x0000003429047211 */ /* 0x008fc400078c08ff */
[----:B------:R1:W5:Y:S01]  /*52f0*/  @P3 LDG.E.U16 R198, desc[UR22][R8.64] ;  /* 0x0000001608c63981 */ /* 0x000362000c1e1500 */
[C---:B------:R-:W-:Y:S02]  /*5300*/  ISETP.GT.AND P4, PT, R39.reuse, 0xe, PT ;  /* 0x0000000e2700780c */ /* 0x040fe40003f84270 */
[C---:B------:R-:W-:Y:S01]  /*5310*/  ISETP.GT.AND P3, PT, R39.reuse, 0xf, PT ;  /* 0x0000000f2700780c */ /* 0x040fe20003f64270 */
[----:B------:R3:W5:Y:S01]  /*5320*/  @P2 LDG.E.U16 R171, desc[UR22][R6.64] ;  /* 0x0000001606ab2981 */ /* 0x000762000c1e1500 */
[----:B------:R-:W-:Y:S01]  /*5330*/  ISETP.GT.AND P2, PT, R39, 0x10, PT ;  /* 0x000000102700780c */ /* 0x000fe20003f44270 */
[----:B------:R-:W-:Y:S01]  /*5340*/  IMAD.X R5, R51, 0x1, R152, P6 ;  /* 0x0000000133057824 */ /* 0x000fe200030e0698 */
[-C--:B0-----:R-:W-:Y:S02]  /*5350*/  LEA R10, P5, R149, R52.reuse, 0x1 ;  /* 0x00000034950a7211 */ /* 0x081fe400078a08ff */
[----:B-1----:R-:W-:Y:S02]  /*5360*/  LEA R8, P6, R147, R52, 0x1 ;  /* 0x0000003493087211 */ /* 0x002fe400078c08ff */
[----:B------:R-:W-:Y:S01]  /*5370*/  PRMT R196, RZ, 0x7610, R196 ;  /* 0x00007610ffc47816 */ /* 0x000fe200000000c4 */
[C---:B------:R-:W-:Y:S01]  /*5380*/  IMAD.X R11, R51.reuse, 0x1, R150, P5 ;  /* 0x00000001330b7824 */ /* 0x040fe200028e0696 */
[----:B------:R-:W-:Y:S01]  /*5390*/  PRMT R167, RZ, 0x7610, R167 ;  /* 0x00007610ffa77816 */ /* 0x000fe200000000a7 */
[----:B------:R-:W-:Y:S01]  /*53a0*/  IMAD.X R9, R51, 0x1, R148, P6 ;  /* 0x0000000133097824 */ /* 0x000fe200030e0694 */
[----:B------:R-:W-:-:S02]  /*53b0*/  PRMT R163, RZ, 0x7610, R163 ;  /* 0x00007610ffa37816 */ /* 0x000fc400000000a3 */
[----:B---3--:R-:W-:Y:S01]  /*53c0*/  LEA R6, P5, R145, R52, 0x1 ;  /* 0x0000003491067211 */ /* 0x008fe200078a08ff */
[----:B------:R0:W5:Y:S01]  /*53d0*/  @P4 LDG.E.U16 R196, desc[UR22][R4.64] ;  /* 0x0000001604c44981 */ /* 0x000162000c1e1500 */
[----:B------:R-:W-:-:S03]  /*53e0*/  ISETP.GT.AND P4, PT, R39, 0x11, PT ;  /* 0x000000112700780c */ /* 0x000fc60003f84270 */
[----:B------:R1:W5:Y:S01]  /*53f0*/  @P3 LDG.E.U16 R167, desc[UR22][R10.64] ;  /* 0x000000160aa73981 */ /* 0x000362000c1e1500 */
[----:B------:R-:W-:-:S03]  /*5400*/  ISETP.GT.AND P3, PT, R39, 0x12, PT ;  /* 0x000000122700780c */ /* 0x000fc60003f64270 */
        /* <DEDUP_REMOVED lines=48> */
[-C--:B------:R-:W-:Y:S02]  /*5710*/  LEA R12, P6, R125, R52.reuse, 0x1 ;  /* 0x000000347d0c7211 */ /* 0x080fe400078c08ff */
[----:B0-----:R-:W-:Y:S02]  /*5720*/  LEA R10, P5, R123, R52, 0x1 ;  /* 0x000000347b0a7211 */ /* 0x001fe400078a08ff */
[----:B------:R-:W-:Y:S01]  /*5730*/  PRMT R17, RZ, 0x7610, R17 ;  /* 0x00007610ff117816 */ /* 0x000fe20000000011 */
[C---:B------:R-:W-:Y:S01]  /*5740*/  IMAD.X R13, R51.reuse, 0x1, R126, P6 ;  /* 0x00000001330d7824 */ /* 0x040fe200030e067e */
[----:B------:R-:W-:Y:S01]  /*5750*/  PRMT R28, RZ, 0x7610, R28 ;  /* 0x00007610ff1c7816 */ /* 0x000fe2000000001c */
[----:B------:R-:W-:Y:S01]  /*5760*/  IMAD.X R11, R51, 0x1, R124, P5 ;  /* 0x00000001330b7824 */ /* 0x000fe200028e067c */
[----:B------:R-:W-:-:S02]  /*5770*/  PRMT R18, RZ, 0x7610, R18 ;  /* 0x00007610ff127816 */ /* 0x000fc40000000012 */
[----:B-1----:R-:W-:Y:S01]  /*5780*/  LEA R8, P6, R121, R52, 0x1 ;  /* 0x0000003479087211 */ /* 0x002fe200078c08ff */
[----:B------:R0:W5:Y:S01]  /*5790*/  @P4 LDG.E.U16 R17, desc[UR22][R4.64] ;  /* 0x0000001604114981 */ /* 0x000162000c1e1500 */
[----:B------:R-:W-:-:S03]  /*57a0*/  ISETP.GT.AND P4, PT, R39, 0x1f, PT ;  /* 0x0000001f2700780c */ /* 0x000fc60003f84270 */
[----:B------:R-:W5:Y:S01]  /*57b0*/  @P3 LDG.E.U16 R28, desc[UR22][R12.64] ;  /* 0x000000160c1c3981 */ /* 0x000f62000c1e1500 */
[----:B------:R-:W-:-:S03]  /*57c0*/  ISETP.GT.AND P3, PT, R39, 0x1d, PT ;  /* 0x0000001d2700780c */ /* 0x000fc60003f64270 */
[----:B------:R1:W5:Y:S01]  /*57d0*/  @P2 LDG.E.U16 R18, desc[UR22][R10.64] ;  /* 0x000000160a122981 */ /* 0x000362000c1e1500 */
[----:B------:R-:W-:Y:S01]  /*57e0*/  ISETP.GT.AND P2, PT, R39, 0x1e, PT ;  /* 0x0000001e2700780c */ /* 0x000fe20003f44270 */
[----:B------:R-:W-:Y:S01]  /*57f0*/  IMAD.X R9, R51, 0x1, R122, P6 ;  /* 0x0000000133097824 */ /* 0x000fe200030e067a */
[-C--:B---3--:R-:W-:Y:S02]  /*5800*/  LEA R6, P5, R119, R52.reuse, 0x1 ;  /* 0x0000003477067211 */ /* 0x088fe400078a08ff */
[----:B0-----:R-:W-:Y:S02]  /*5810*/  LEA R4, P6, R117, R52, 0x1 ;  /* 0x0000003475047211 */ /* 0x001fe400078c08ff */
[----:B------:R-:W-:Y:S01]  /*5820*/  PRMT R27, RZ, 0x7610, R27 ;  /* 0x00007610ff1b7816 */ /* 0x000fe2000000001b */
[C---:B------:R-:W-:Y:S01]  /*5830*/  IMAD.X R7, R51.reuse, 0x1, R120, P5 ;  /* 0x0000000133077824 */ /* 0x040fe200028e0678 */
[----:B------:R-:W-:Y:S01]  /*5840*/  PRMT R19, RZ, 0x7610, R19 ;  /* 0x00007610ff137816 */ /* 0x000fe20000000013 */
[----:B------:R-:W-:Y:S01]  /*5850*/  IMAD.X R5, R51, 0x1, R118, P6 ;  /* 0x0000000133057824 */ /* 0x000fe200030e0676 */
[----:B------:R-:W-:-:S02]  /*5860*/  PRMT R24, RZ, 0x7610, R24 ;  /* 0x00007610ff187816 */ /* 0x000fc40000000018 */
[----:B------:R-:W-:Y:S01]  /*5870*/  ISETP.GT.AND P5, PT, R39, 0x20, PT ;  /* 0x000000202700780c */ /* 0x000fe20003fa4270 */
[----:B------:R0:W5:Y:S01]  /*5880*/  @P3 LDG.E.U16 R27, desc[UR22][R8.64] ;  /* 0x00000016081b3981 */ /* 0x000162000c1e1500 */
[-C--:B-1----:R-:W-:Y:S02]  /*5890*/  LEA R10, P6, R113, R52.reuse, 0x1 ;  /* 0x00000034710a7211 */ /* 0x082fe400078c08ff */
[----:B------:R-:W-:Y:S01]  /*58a0*/  ISETP.GT.AND P3, PT, R39, 0x22, PT ;  /* 0x000000222700780c */ /* 0x000fe20003f64270 */
[----:B------:R1:W5:Y:S01]  /*58b0*/  @P2 LDG.E.U16 R19, desc[UR22][R6.64] ;  /* 0x0000001606132981 */ /* 0x000362000c1e1500 */
[----:B------:R-:W-:-:S03]  /*58c0*/  LEA R12, P2, R115, R52, 0x1 ;  /* 0x00000034730c7211 */ /* 0x000fc600078408ff */
[----:B------:R3:W5:Y:S01]  /*58d0*/  @P4 LDG.E.U16 R24, desc[UR22][R4.64] ;  /* 0x0000001604184981 */ /* 0x000762000c1e1500 */
[----:B------:R-:W-:Y:S01]  /*58e0*/  ISETP.GT.AND P4, PT, R39, 0x21, PT ;  /* 0x000000212700780c */ /* 0x000fe20003f84270 */
[----:B------:R-:W-:Y:S01]  /*58f0*/  IMAD.X R11, R51, 0x1, R114, P6 ;  /* 0x00000001330b7824 */ /* 0x000fe200030e0672 */
[----:B0-----:R-:W-:Y:S01]  /*5900*/  LEA R8, P6, R111, R52, 0x1 ;  /* 0x000000346f087211 */ /* 0x001fe200078c08ff */
[C---:B------:R-:W-:Y:S01]  /*5910*/  IMAD.X R13, R51.reuse, 0x1, R116, P2 ;  /* 0x00000001330d7824 */ /* 0x040fe200010e0674 */
[----:B------:R-:W-:Y:S02]  /*5920*/  PRMT R20, RZ, 0x7610, R20 ;  /* 0x00007610ff147816 */ /* 0x000fe40000000014 */
[----:B------:R-:W-:Y:S01]  /*5930*/  PRMT R23, RZ, 0x7610, R23 ;  /* 0x00007610ff177816 */ /* 0x000fe20000000017 */
[----:B------:R-:W-:Y:S01]  /*5940*/  IMAD.X R9, R51, 0x1, R112, P6 ;  /* 0x0000000133097824 */ /* 0x000fe200030e0670 */
[----:B------:R-:W-:Y:S02]  /*5950*/  PRMT R21, RZ, 0x7610, R21 ;  /* 0x00007610ff157816 */ /* 0x000fe40000000015 */
[----:B------:R-:W5:Y:S01]  /*5960*/  @P5 LDG.E.U16 R20, desc[UR22][R12.64] ;  /* 0x000000160c145981 */ /* 0x000f62000c1e1500 */
[----:B------:R-:W-:-:S02]  /*5970*/  ISETP.GT.AND P2, PT, R39, RZ, PT ;  /* 0x000000ff2700720c */ /* 0x000fc40003f44270 */
[C---:B------:R-:W-:Y:S01]  /*5980*/  ISETP.GT.AND P5, PT, R39.reuse, 0x23, PT ;  /* 0x000000232700780c */ /* 0x040fe20003fa4270 */
[----:B------:R-:W5:Y:S01]  /*5990*/  @P4 LDG.E.U16 R23, desc[UR22][R10.64] ;  /* 0x000000160a174981 */ /* 0x000f62000c1e1500 */
[----:B------:R-:W-:-:S03]  /*59a0*/  ISETP.GT.AND P4, PT, R39, 0x24, PT ;  /* 0x000000242700780c */ /* 0x000fc60003f84270 */
[----:B------:R0:W5:Y:S01]  /*59b0*/  @P3 LDG.E.U16 R21, desc[UR22][R8.64] ;  /* 0x0000001608153981 */ /* 0x000162000c1e1500 */
[-C--:B-1----:R-:W-:Y:S02]  /*59c0*/  LEA R6, P3, R109, R52.reuse, 0x1 ;  /* 0x000000346d067211 */ /* 0x082fe400078608ff */
[-C--:B---3--:R-:W-:Y:S02]  /*59d0*/  LEA R4, P6, R107, R52.reuse, 0x1 ;  /* 0x000000346b047211 */ /* 0x088fe400078c08ff */
[----:B------:R-:W-:Y:S01]  /*59e0*/  PRMT R26, RZ, 0x7610, R26 ;  /* 0x00007610ff1a7816 */ /* 0x000fe2000000001a */
[C---:B------:R-:W-:Y:S01]  /*59f0*/  IMAD.X R7, R51.reuse, 0x1, R110, P3 ;  /* 0x0000000133077824 */ /* 0x040fe200018e066e */
[----:B------:R-:W-:Y:S01]  /*5a00*/  PRMT R22, RZ, 0x7610, R22 ;  /* 0x00007610ff167816 */ /* 0x000fe20000000016 */
[----:B------:R-:W-:Y:S01]  /*5a10*/  IMAD.X R5, R51, 0x1, R108, P6 ;  /* 0x0000000133057824 */ /* 0x000fe200030e066c */
[----:B------:R-:W-:Y:S01]  /*5a20*/  PRMT R159, RZ, 0x7610, R159 ;  /* 0x00007610ff9f7816 */ /* 0x000fe2000000009f */
[----:B0-----:R-:W-:Y:S01]  /*5a30*/  @P2 IMAD.MOV.U32 R8, RZ, RZ, R52 ;  /* 0x000000ffff082224 */ /* 0x001fe200078e0034 */
[----:B------:R-:W5:Y:S01]  /*5a40*/  @P5 LDG.E.U16 R26, desc[UR22][R6.64] ;  /* 0x00000016061a5981 */ /* 0x000f62000c1e1500 */
[----:B------:R-:W-:Y:S01]  /*5a50*/  @P2 IMAD.MOV.U32 R9, RZ, RZ, R51 ;  /* 0x000000ffff092224 */ /* 0x000fe200078e0033 */
[----:B------:R-:W-:-:S02]  /*5a60*/  LEA RZ, P5, R103, R52, 0x1 ;  /* 0x0000003467ff7211 */ /* 0x000fc400078a08ff */
[----:B------:R-:W5:Y:S01]  /*5a70*/  @P4 LDG.E.U16 R22, desc[UR22][R4.64] ;  /* 0x0000001604164981 */ /* 0x000f62000c1e1500 */
[----:B------:R-:W-:-:S03]  /*5a80*/  LEA RZ, P4, R101, R52, 0x1 ;  /* 0x0000003465ff7211 */ /* 0x000fc600078808ff */
[----:B------:R0:W5:Y:S02]  /*5a90*/  @P2 LDG.E.U16 R159, desc[UR22][R8.64] ;  /* 0x00000016089f2981 */ /* 0x000164000c1e1500 */
[----:B------:R-:W-:Y:S01]  /*5aa0*/  IMAD.X R13, R51, 0x1, R102, P4 ;  /* 0x00000001330d7824 */ /* 0x000fe200020e0666 */
[-C--:B------:R-:W-:Y:S01]  /*5ab0*/  LEA RZ, P4, R99, R52.reuse, 0x1 ;  /* 0x0000003463ff7211 */ /* 0x080fe200078808ff */
[----:B0-----:R-:W-:Y:S01]  /*5ac0*/  IMAD.X R9, R51, 0x1, R104, P5 ;  /* 0x0000000133097824 */ /* 0x001fe200028e0668 */
[----:B------:R-:W-:Y:S01]  /*5ad0*/  ISETP.GT.AND P5, PT, R39, 0x28, PT ;  /* 0x000000282700780c */ /* 0x000fe20003fa4270 */
[----:B------:R-:W-:Y:S01]  /*5ae0*/  IMAD R4, R99, 0x2, R52 ;  /* 0x0000000263047824 */ /* 0x000fe200078e0234 */
[----:B------:R-:W-:Y:S01]  /*5af0*/  PRMT R30, RZ, 0x7610, R30 ;  /* 0x00007610ff1e7816 */ /* 0x000fe2000000001e */
[----:B------:R-:W-:Y:S01]  /*5b00*/  IMAD.X R5, R51, 0x1, R100, P4 ;  /* 0x0000000133057824 */ /* 0x000fe200020e0664 */
[----:B------:R-:W-:Y:S02]  /*5b10*/  ISETP.GT.AND P3, PT, R39, 0x25, PT ;  /* 0x000000252700780c */ /* 0x000fe40003f64270 */
[----:B------:R-:W-:-:S02]  /*5b20*/  LEA R10, P2, R105, R52, 0x1 ;  /* 0x00000034690a7211 */ /* 0x000fc400078408ff */
[----:B------:R-:W-:-:S05]  /*5b30*/  PRMT R25, RZ, 0x7610, R25 ;  /* 0x00007610ff197816 */ /* 0x000fca0000000019 */
[----:B------:R0:W5:Y:S01]  /*5b40*/  @P5 LDG.E.U16 R30, desc[UR22][R4.64] ;  /* 0x00000016041e5981 */ /* 0x000162000c1e1500 */
[-C--:B------:R-:W-:Y:S01]  /*5b50*/  LEA RZ, P5, R97, R52.reuse, 0x1 ;  /* 0x0000003461ff7211 */ /* 0x080fe200078a08ff */
[----:B------:R-:W-:Y:S01]  /*5b60*/  IMAD.X R11, R51, 0x1, R106, P2 ;  /* 0x00000001330b7824 */ /* 0x000fe200010e066a */
[----:B------:R-:W-:-:S03]  /*5b70*/  LEA RZ, P4, R95, R52, 0x1 ;  /* 0x000000345fff7211 */ /* 0x000fc600078808ff */
[----:B------:R-:W-:Y:S01]  /*5b80*/  IMAD.X R7, R51, 0x1, R98, P5 ;  /* 0x0000000133077824 */ /* 0x000fe200028e0662 */
[C---:B------:R-:W-:Y:S01]  /*5b90*/  ISETP.GT.AND P5, PT, R39.reuse, 0x2b, PT ;  /* 0x0000002b2700780c */ /* 0x040fe20003fa4270 */
[----:B------:R1:W5:Y:S01]  /*5ba0*/  @P3 LDG.E.U16 R25, desc[UR22][R10.64] ;  /* 0x000000160a193981 */ /* 0x000362000c1e1500 */
[----:B------:R-:W-:Y:S01]  /*5bb0*/  ISETP.GT.AND P3, PT, R39, 0x26, PT ;  /* 0x000000262700780c */ /* 0x000fe20003f64270 */
[----:B0-----:R-:W-:Y:S01]  /*5bc0*/  IMAD R4, R93, 0x2, R52 ;  /* 0x000000025d047824 */ /* 0x001fe200078e0234 */
[----:B------:R-:W-:Y:S01]  /*5bd0*/  PRMT R165, RZ, 0x7610, R165 ;  /* 0x00007610ffa57816 */ /* 0x000fe200000000a5 */
[----:B-1----:R-:W-:Y:S01]  /*5be0*/  IMAD.X R11, R51, 0x1, R96, P4 ;  /* 0x00000001330b7824 */ /* 0x002fe200020e0660 */
[----:B------:R-:W-:Y:S02]  /*5bf0*/  LEA RZ, P4, R93, R52, 0x1 ;  /* 0x000000345dff7211 */ /* 0x000fe400078808ff */
[----:B------:R-:W-:-:S03]  /*5c00*/  ISETP.GT.AND P2, PT, R39, 0x27, PT ;  /* 0x000000272700780c */ /* 0x000fc60003f44270 */
[----:B------:R-:W-:Y:S01]  /*5c10*/  IMAD.X R5, R51, 0x1, R94, P4 ;  /* 0x0000000133057824 */ /* 0x000fe200020e065e */
[----:B------:R-:W-:Y:S01]  /*5c20*/  PRMT R33, RZ, 0x7610, R33 ;  /* 0x00007610ff217816 */ /* 0x000fe20000000021 */
[----:B------:R-:W-:Y:S01]  /*5c30*/  IMAD R8, R103, 0x2, R52 ;  /* 0x0000000267087824 */ /* 0x000fe200078e0234 */
[----:B------:R-:W-:Y:S02]  /*5c40*/  PRMT R34, RZ, 0x7610, R34 ;  /* 0x00007610ff227816 */ /* 0x000fe40000000022 */
[----:B------:R-:W5:Y:S01]  /*5c50*/  @P5 LDG.E.U16 R165, desc[UR22][R4.64] ;  /* 0x0000001604a55981 */ /* 0x000f62000c1e1500 */
[-C--:B------:R-:W-:Y:S01]  /*5c60*/  LEA RZ, P5, R91, R52.reuse, 0x1 ;  /* 0x000000345bff7211 */ /* 0x080fe200078a08ff */
[----:B------:R-:W-:Y:S01]  /*5c70*/  IMAD R12, R101, 0x2, R52 ;  /* 0x00000002650c7824 */ /* 0x000fe200078e0234 */
[-C--:B------:R-:W-:Y:S01]  /*5c80*/  LEA RZ, P4, R89, R52.reuse, 0x1 ;  /* 0x0000003459ff7211 */ /* 0x080fe200078808ff */
[----:B------:R0:W5:Y:S04]  /*5c90*/  @P3 LDG.E.U16 R33, desc[UR22][R8.64] ;  /* 0x0000001608213981 */ /* 0x000168000c1e1500 */
[----:B------:R1:W5:Y:S01]  /*5ca0*/  @P2 LDG.E.U16 R34, desc[UR22][R12.64] ;  /* 0x000000160c222981 */ /* 0x000362000c1e1500 */
[----:B0-----:R-:W-:Y:S01]  /*5cb0*/  IMAD.X R9, R51, 0x1, R92, P5 ;  /* 0x0000000133097824 */ /* 0x001fe200028e065c */
[----:B------:R-:W-:Y:S01]  /*5cc0*/  ISETP.GT.AND P5, PT, R39, 0x2e, PT ;  /* 0x0000002e2700780c */ /* 0x000fe20003fa4270 */
[----:B-1----:R-:W-:Y:S01]  /*5cd0*/  IMAD.X R13, R51, 0x1, R90, P4 ;  /* 0x00000001330d7824 */ /* 0x002fe200020e065a */
[----:B------:R-:W-:-:S02]  /*5ce0*/  LEA RZ, P4, R87, R52, 0x1 ;  /* 0x0000003457ff7211 */ /* 0x000fc400078808ff */
[----:B------:R-:W-:Y:S01]  /*5cf0*/  ISETP.GT.AND P3, PT, R39, 0x29, PT ;  /* 0x000000292700780c */ /* 0x000fe20003f64270 */
[----:B------:R-:W-:Y:S01]  /*5d00*/  IMAD R4, R87, 0x2, R52 ;  /* 0x0000000257047824 */ /* 0x000fe200078e0234 */
[----:B------:R-:W-:Y:S01]  /*5d10*/  PRMT R177, RZ, 0x7610, R177 ;  /* 0x00007610ffb17816 */ /* 0x000fe200000000b1 */
[----:B------:R-:W-:Y:S01]  /*5d20*/  IMAD.X R5, R51, 0x1, R88, P4 ;  /* 0x0000000133057824 */ /* 0x000fe200020e0658 */
[----:B------:R-:W-:Y:S01]  /*5d30*/  ISETP.GT.AND P2, PT, R39, 0x2a, PT ;  /* 0x0000002a2700780c */ /* 0x000fe20003f44270 */
[----:B------:R-:W-:Y:S01]  /*5d40*/  IMAD R6, R97, 0x2, R52 ;  /* 0x0000000261067824 */ /* 0x000fe200078e0234 */
[----:B------:R-:W-:-:S03]  /*5d50*/  PRMT R169, RZ, 0x7610, R169 ;  /* 0x00007610ffa97816 */ /* 0x000fc600000000a9 */
[----:B------:R-:W5:Y:S01]  /*5d60*/  @P5 LDG.E.U16 R177, desc[UR22][R4.64] ;  /* 0x0000001604b15981 */ /* 0x000f62000c1e1500 */
[-C--:B------:R-:W-:Y:S01]  /*5d70*/  LEA RZ, P5, R85, R52.reuse, 0x1 ;  /* 0x0000003455ff7211 */ /* 0x080fe200078a08ff */
[----:B------:R-:W-:Y:S01]  /*5d80*/  IMAD R10, R95, 0x2, R52 ;  /* 0x000000025f0a7824 */ /* 0x000fe200078e0234 */
[----:B------:R-:W-:Y:S02]  /*5d90*/  PRMT R194, RZ, 0x7610, R194 ;  /* 0x00007610ffc27816 */ /* 0x000fe400000000c2 */
        /* <DEDUP_REMOVED lines=36> */
[----:B------:R-:W-:Y:S01]  /*5fe0*/  LEA RZ, P4, R71, R52, 0x1 ;  /* 0x0000003447ff7211 */ /* 0x000fe200078808ff */
[----:B------:R0:W5:Y:S01]  /*5ff0*/  @P3 LDG.E.U16 R214, desc[UR22][R6.64] ;  /* 0x0000001606d63981 */ /* 0x000162000c1e1500 */
[----:B------:R-:W-:-:S03]  /*6000*/  ISETP.GT.AND P3, PT, R39, 0x32, PT ;  /* 0x000000322700780c */ /* 0x000fc60003f64270 */
[----:B------:R1:W5:Y:S01]  /*6010*/  @P2 LDG.E.U16 R212, desc[UR22][R10.64] ;  /* 0x000000160ad42981 */ /* 0x000362000c1e1500 */
[----:B------:R-:W-:Y:S01]  /*6020*/  ISETP.GT.AND P2, PT, R39, 0x33, PT ;  /* 0x000000332700780c */ /* 0x000fe20003f44270 */
[----:B0-----:R-:W-:Y:S01]  /*6030*/  IMAD.X R7, R51, 0x1, R74, P5 ;  /* 0x0000000133077824 */ /* 0x001fe200028e064a */
[----:B------:R-:W-:Y:S01]  /*6040*/  ISETP.GT.AND P5, PT, R39, 0x37, PT ;  /* 0x000000372700780c */ /* 0x000fe20003fa4270 */
[----:B-1----:R-:W-:Y:S01]  /*6050*/  IMAD.X R11, R51, 0x1, R72, P4 ;  /* 0x00000001330b7824 */ /* 0x002fe200020e0648 */
[C---:B------:R-:W-:Y:S01]  /*6060*/  LEA RZ, P4, R69.reuse, R52, 0x1 ;  /* 0x0000003445ff7211 */ /* 0x040fe200078808ff */
[----:B------:R-:W-:Y:S01]  /*6070*/  IMAD R4, R69, 0x2, R52 ;  /* 0x0000000245047824 */ /* 0x000fe200078e0234 */
[----:B------:R-:W-:-:S03]  /*6080*/  PRMT R201, RZ, 0x7610, R201 ;  /* 0x00007610ffc97816 */ /* 0x000fc600000000c9 */
[----:B------:R-:W-:Y:S01]  /*6090*/  IMAD.X R5, R51, 0x1, R70, P4 ;  /* 0x0000000133057824 */ /* 0x000fe200020e0646 */
[----:B------:R-:W-:Y:S01]  /*60a0*/  PRMT R216, RZ, 0x7610, R216 ;  /* 0x00007610ffd87816 */ /* 0x000fe200000000d8 */
[--C-:B------:R-:W-:Y:S01]  /*60b0*/  IMAD R8, R79, 0x2, R52.reuse ;  /* 0x000000024f087824 */ /* 0x100fe200078e0234 */
[----:B------:R-:W-:Y:S01]  /*60c0*/  PRMT R199, RZ, 0x7610, R199 ;  /* 0x00007610ffc77816 */ /* 0x000fe200000000c7 */
[----:B------:R-:W-:Y:S02]  /*60d0*/  IMAD R12, R77, 0x2, R52 ;  /* 0x000000024d0c7824 */ /* 0x000fe400078e0234 */
[----:B------:R-:W5:Y:S01]  /*60e0*/  @P5 LDG.E.U16 R201, desc[UR22][R4.64] ;  /* 0x0000001604c95981 */ /* 0x000f62000c1e1500 */
[-C--:B------:R-:W-:Y:S02]  /*60f0*/  LEA RZ, P5, R67, R52.reuse, 0x1 ;  /* 0x0000003443ff7211 */ /* 0x080fe400078a08ff */
        /* <DEDUP_REMOVED lines=8> */
[----:B------:R-:W-:Y:S01]  /*6180*/  LEA RZ, P4, R63, R52, 0x1 ;  /* 0x000000343fff7211 */ /* 0x000fe200078808ff */
[----:B------:R-:W-:Y:S01]  /*6190*/  IMAD R6, R73, 0x2, R52 ;  /* 0x0000000249067824 */ /* 0x000fe200078e0234 */
[----:B------:R-:W-:Y:S01]  /*61a0*/  PRMT R220, RZ, 0x7610, R220 ;  /* 0x00007610ffdc7816 */ /* 0x000fe200000000dc */
[----:B------:R-:W-:Y:S01]  /*61b0*/  IMAD R10, R71, 0x2, R52 ;  /* 0x00000002470a7824 */ /* 0x000fe200078e0234 */
[----:B------:R-:W-:Y:S01]  /*61c0*/  PRMT R218, RZ, 0x7610, R218 ;  /* 0x00007610ffda7816 */ /* 0x000fe200000000da */
[----:B------:R-:W-:Y:S01]  /*61d0*/  IMAD R4, R63, 0x2, R52 ;  /* 0x000000023f047824 */ /* 0x000fe200078e0234 */
[----:B------:R-:W-:Y:S01]  /*61e0*/  PRMT R203, RZ, 0x7610, R203 ;  /* 0x00007610ffcb7816 */ /* 0x000fe200000000cb */
[----:B------:R-:W-:Y:S01]  /*61f0*/  IMAD.X R5, R51, 0x1, R64, P4 ;  /* 0x0000000133057824 */ /* 0x000fe200020e0640 */
[----:B------:R0:W5:Y:S01]  /*6200*/  @P3 LDG.E.U16 R220, desc[UR22][R6.64] ;  /* 0x0000001606dc3981 */ /* 0x000162000c1e1500 */
[----:B------:R-:W-:-:S03]  /*6210*/  ISETP.GT.AND P3, PT, R39, 0x38, PT ;  /* 0x000000382700780c */ /* 0x000fc60003f64270 */
[----:B------:R1:W5:Y:S01]  /*6220*/  @P2 LDG.E.U16 R218, desc[UR22][R10.64] ;  /* 0x000000160ada2981 */ /* 0x000362000c1e1500 */
[----:B------:R-:W-:-:S03]  /*6230*/  ISETP.GT.AND P2, PT, R39, 0x39, PT ;  /* 0x000000392700780c */ /* 0x000fc60003f44270 */
[----:B------:R3:W5:Y:S01]  /*6240*/  @P5 LDG.E.U16 R203, desc[UR22][R4.64] ;  /* 0x0000001604cb5981 */ /* 0x000762000c1e1500 */
[-C--:B------:R-:W-:Y:S02]  /*6250*/  LEA RZ, P5, R61, R52.reuse, 0x1 ;  /* 0x000000343dff7211 */ /* 0x080fe400078a08ff */
[-C--:B------:R-:W-:Y:S01]  /*6260*/  LEA RZ, P4, R59, R52.reuse, 0x1 ;  /* 0x000000343bff7211 */ /* 0x080fe200078808ff */
[----:B------:R-:W-:Y:S01]  /*6270*/  IMAD R8, R67, 0x2, R52 ;  /* 0x0000000243087824 */ /* 0x000fe200078e0234 */
[----:B------:R-:W-:Y:S01]  /*6280*/  PRMT R222, RZ, 0x7610, R222 ;  /* 0x00007610ffde7816 */ /* 0x000fe200000000de */
[----:B0-----:R-:W-:Y:S01]  /*6290*/  IMAD.X R7, R51, 0x1, R62, P5 ;  /* 0x0000000133077824 */ /* 0x001fe200028e063e */
[----:B------:R-:W-:Y:S01]  /*62a0*/  PRMT R205, RZ, 0x7610, R205 ;  /* 0x00007610ffcd7816 */ /* 0x000fe200000000cd */
[----:B------:R-:W-:Y:S01]  /*62b0*/  IMAD R12, R65, 0x2, R52 ;  /* 0x00000002410c7824 */ /* 0x000fe200078e0234 */
[----:B------:R-:W-:Y:S01]  /*62c0*/  ISETP.GT.AND P5, PT, R39, 0x3d, PT ;  /* 0x0000003d2700780c */ /* 0x000fe20003fa4270 */
[----:B-1----:R-:W-:Y:S01]  /*62d0*/  IMAD.X R11, R51, 0x1, R60, P4 ;  /* 0x00000001330b7824 */ /* 0x002fe200020e063c */
[----:B------:R-:W-:Y:S01]  /*62e0*/  LEA RZ, P4, R57, R52, 0x1 ;  /* 0x0000003439ff7211 */ /* 0x000fe200078808ff */
[----:B------:R0:W5:Y:S01]  /*62f0*/  @P3 LDG.E.U16 R222, desc[UR22][R8.64] ;  /* 0x0000001608de3981 */ /* 0x000162000c1e1500 */
[----:B------:R-:W-:-:S03]  /*6300*/  ISETP.GT.AND P3, PT, R39, 0x3b, PT ;  /* 0x0000003b2700780c */ /* 0x000fc60003f64270 */
[----:B------:R1:W5:Y:S01]  /*6310*/  @P2 LDG.E.U16 R205, desc[UR22][R12.64] ;  /* 0x000000160ccd2981 */ /* 0x000362000c1e1500 */
[----:B------:R-:W-:Y:S01]  /*6320*/  ISETP.GT.AND P2, PT, R39, 0x3c, PT ;  /* 0x0000003c2700780c */ /* 0x000fe20003f44270 */
[----:B---3--:R-:W-:Y:S01]  /*6330*/  IMAD R4, R57, 0x2, R52 ;  /* 0x0000000239047824 */ /* 0x008fe200078e0234 */
[----:B------:R-:W-:Y:S01]  /*6340*/  PRMT R228, RZ, 0x7610, R228 ;  /* 0x00007610ffe47816 */ /* 0x000fe200000000e4 */
[----:B------:R-:W-:Y:S01]  /*6350*/  IMAD.X R5, R51, 0x1, R58, P4 ;  /* 0x0000000133057824 */ /* 0x000fe200020e063a */
[----:B------:R-:W-:Y:S01]  /*6360*/  PRMT R226, RZ, 0x7610, R226 ;  /* 0x00007610ffe27816 */ /* 0x000fe200000000e2 */
[--C-:B------:R-:W-:Y:S01]  /*6370*/  IMAD R6, R61, 0x2, R52.reuse ;  /* 0x000000023d067824 */ /* 0x100fe200078e0234 */
[----:B------:R-:W-:Y:S01]  /*6380*/  PRMT R207, RZ, 0x7610, R207 ;  /* 0x00007610ffcf7816 */ /* 0x000fe200000000cf */
[----:B------:R-:W-:Y:S01]  /*6390*/  IMAD R10, R59, 0x2, R52 ;  /* 0x000000023b0a7824 */ /* 0x000fe200078e0234 */
[----:B------:R3:W5:Y:S01]  /*63a0*/  @P5 LDG.E.U16 R228, desc[UR22][R4.64] ;  /* 0x0000001604e45981 */ /* 0x000762000c1e1500 */
[----:B------:R-:W-:-:S02]  /*63b0*/  LEA RZ, P5, R55, R52, 0x1 ;  /* 0x0000003437ff7211 */ /* 0x000fc400078a08ff */
[-C--:B------:R-:W-:Y:S01]  /*63c0*/  LEA RZ, P4, R53, R52.reuse, 0x1 ;  /* 0x0000003435ff7211 */ /* 0x080fe200078808ff */
[----:B------:R4:W5:Y:S01]  /*63d0*/  @P3 LDG.E.U16 R226, desc[UR22][R6.64] ;  /* 0x0000001606e23981 */ /* 0x000962000c1e1500 */
[----:B------:R-:W-:Y:S01]  /*63e0*/  ISETP.GT.AND P3, PT, R39, 0x3e, PT ;  /* 0x0000003e2700780c */ /* 0x000fe20003f64270 */
[----:B0-----:R-:W-:Y:S01]  /*63f0*/  IMAD.X R9, R51, 0x1, R56, P5 ;  /* 0x0000000133097824 */ /* 0x001fe200028e0638 */
[C---:B------:R-:W-:Y:S01]  /*6400*/  ISETP.GT.AND P5, PT, R39.reuse, 0x1, PT ;  /* 0x000000012700780c */ /* 0x040fe20003fa4270 */
[----:B------:R0:W5:Y:S01]  /*6410*/  @P2 LDG.E.U16 R207, desc[UR22][R10.64] ;  /* 0x000000160acf2981 */ /* 0x000162000c1e1500 */
[----:B------:R-:W-:Y:S01]  /*6420*/  ISETP.GT.AND P2, PT, R39, 0x3f, PT ;  /* 0x0000003f2700780c */ /* 0x000fe20003f44270 */
[----:B-1----:R-:W-:Y:S01]  /*6430*/  IMAD.X R13, R51, 0x1, R54, P4 ;  /* 0x00000001330d7824 */ /* 0x002fe200020e0636 */
[----:B------:R-:W-:Y:S01]  /*6440*/  IADD3 R14, P4, PT, R49, R52, RZ ;  /* 0x00000034310e7210 */ /* 0x000fe20007f9e0ff */
[----:B------:R-:W-:Y:S01]  /*6450*/  USHF.L.U32 UR4, UR4, 0x1f, URZ ;  /* 0x0000001f04047899 */ /* 0x000fe200080006ff */
[----:B------:R-:W-:Y:S01]  /*6460*/  PRMT R224, RZ, 0x7610, R224 ;  /* 0x00007610ffe07816 */ /* 0x000fe200000000e0 */
[----:B------:R-:W-:Y:S01]  /*6470*/  IMAD R8, R55, 0x2, R52 ;  /* 0x0000000237087824 */ /* 0x000fe200078e0234 */
[----:B---3--:R-:W-:Y:S01]  /*6480*/  PRMT R4, RZ, 0x7610, R4 ;  /* 0x00007610ff047816 */ /* 0x008fe20000000004 */
[----:B------:R-:W-:Y:S01]  /*6490*/  IMAD R12, R53, 0x2, R52 ;  /* 0x00000002350c7824 */ /* 0x000fe200078e0234 */
[----:B------:R-:W-:Y:S01]  /*64a0*/  PRMT R209, RZ, 0x7610, R209 ;  /* 0x00007610ffd17816 */ /* 0x000fe200000000d1 */
[----:B------:R-:W-:-:S02]  /*64b0*/  IMAD.X R15, R51, 0x1, R178, P4 ;  /* 0x00000001330f7824 */ /* 0x000fc400020e06b2 */
[----:B----4-:R-:W-:Y:S01]  /*64c0*/  IMAD.U32 R7, RZ, RZ, UR4 ;  /* 0x00000004ff077e24 */ /* 0x010fe2000f8e00ff */
[----:B------:R0:W5:Y:S04]  /*64d0*/  @P3 LDG.E.U16 R4, desc[UR22][R8.64] ;  /* 0x0000001608043981 */ /* 0x000168000c1e1500 */
[----:B------:R0:W5:Y:S04]  /*64e0*/  @P2 LDG.E.U16 R209, desc[UR22][R12.64] ;  /* 0x000000160cd12981 */ /* 0x000168000c1e1500 */
[----:B------:R0:W5:Y:S01]  /*64f0*/  @P5 LDG.E.U16 R224, desc[UR22][R14.64] ;  /* 0x000000160ee05981 */ /* 0x000162000c1e1500 */
[----:B------:R-:W1:Y:S01]  /*6500*/  SYNCS.PHASECHK.TRANS64.TRYWAIT P2, [UR6], R7 ;  /* 0x00000007ff0075a7 */ /* 0x000e620008041106 */
[----:B------:R-:W-:-:S02]  /*6510*/  LOP3.LUT R6, R50, 0x3f, RZ, 0xc0, !PT ;  /* 0x0000003f32067812 */ /* 0x000fc400078ec0ff */
[----:B--2---:R-:W-:Y:S02]  /*6520*/  PRMT R5, R193, 0x5410, R210 ;  /* 0x00005410c1057816 */ /* 0x004fe400000000d2 */
[----:B------:R-:W-:Y:S01]  /*6530*/  ISETP.GE.AND P3, PT, R6, R39, PT ;  /* 0x000000270600720c */ /* 0x000fe20003f66270 */
[----:B01----:R-:W-:-:S12]  /*6540*/  @!P2 BRA `(.L_x_9) ;  /* 0x00000010007ca947 */ /* 0x003fd80003800000 */
.L_x_17:
[----:B-----5:R-:W-:Y:S01]  /*6550*/  PRMT R14, R188, 0x5410, R35 ;  /* 0x00005410bc0e7816 */ /* 0x020fe20000000023 */
[----:B------:R-:W-:Y:S01]  /*6560*/  IMAD.WIDE R182, R151, 0x2, R182 ;  /* 0x0000000297b67825 */ /* 0x000fe200078e02b6 */
[----:B------:R-:W-:Y:S02]  /*6570*/  PRMT R19, R19, 0x5410, R24 ;  /* 0x0000541013137816 */ /* 0x000fe40000000018 */
[----:B------:R-:W-:Y:S01]  /*6580*/  PRMT R20, R20, 0x5410, R23 ;  /* 0x0000541014147816 */ /* 0x000fe20000000017 */
[----:B------:R-:W-:Y:S01]  /*6590*/  IMAD.WIDE R186, R151, 0x2, R186 ;  /* 0x0000000297ba7825 */ /* 0x000fe200078e02ba */
[----:B------:R-:W-:Y:S02]  /*65a0*/  PRMT R15, R31, 0x5410, R32 ;  /* 0x000054101f0f7816 */ /* 0x000fe40000000020 */
[----:B------:R-:W-:Y:S01]  /*65b0*/  PRMT R16, R16, 0x5410, R29 ;  /* 0x0000541010107816 */ /* 0x000fe2000000001d */
[----:B------:R-:W-:Y:S01]  /*65c0*/  IMAD.WIDE R184, R151, 0x2, R184 ;  /* 0x0000000297b87825 */ /* 0x000fe200078e02b8 */
[----:B------:R-:W-:-:S02]  /*65d0*/  PRMT R17, R17, 0x5410, R28 ;  /* 0x0000541011117816 */ /* 0x000fc4000000001c */
[----:B------:R-:W-:Y:S01]  /*65e0*/  PRMT R18, R18, 0x5410, R27 ;  /* 0x0000541012127816 */ /* 0x000fe2000000001b */
[----:B------:R-:W-:Y:S01]  /*65f0*/  IMAD.WIDE R180, R151, 0x2, R180 ;  /* 0x0000000297b47825 */ /* 0x000fe200078e02b4 */
        /* <DEDUP_REMOVED lines=24> */
[----:B------:R-:W-:Y:S02]  /*6780*/  PRMT R188, RZ, 0x7610, R188 ;  /* 0x00007610ffbc7816 */ /* 0x000fe400000000bc */
[----:B------:R0:W-:Y:S01]  /*6790*/  STTM.x32 tmem[UR12], R4 ;  /* 0x00000004000079ed */ /* 0x0001e200082c000c */
[----:B------:R-:W1:Y:S02]  /*67a0*/  FENCE.VIEW.ASYNC.T ;  /* 0x00000000000073c6 */ /* 0x000e640000000200 */
[----:B-1----:R-:W-:Y:S01]  /*67b0*/  BAR.SYNC.DEFER_BLOCKING 0x0 ;  /* 0x0000000000007b1d */ /* 0x002fe20000010000 */
[----:B------:R-:W-:Y:S02]  /*67c0*/  PRMT R192, RZ, 0x7610, R192 ;  /* 0x00007610ffc07816 */ /* 0x000fe400000000c0 */
[----:B------:R-:W-:-:S02]  /*67d0*/  PRMT R190, RZ, 0x7610, R190 ;  /* 0x00007610ffbe7816 */ /* 0x000fc400000000be */
[----:B------:R-:W-:Y:S01]  /*67e0*/  PRMT R194, RZ, 0x7610, R194 ;  /* 0x00007610ffc27816 */ /* 0x000fe200000000c2 */
[----:B------:R-:W2:Y:S04]  /*67f0*/  @!P3 LDG.E.U16 R188, desc[UR22][R186.64] ;  /* 0x00000016babcb981 */ /* 0x000ea8000c1e1500 */
[----:B------:R-:W3:Y:S04]  /*6800*/  @!P3 LDG.E.U16 R192, desc[UR22][R182.64] ;  /* 0x00000016b6c0b981 */ /* 0x000ee8000c1e1500 */
[----:B------:R-:W4:Y:S04]  /*6810*/  @!P3 LDG.E.U16 R190, desc[UR22][R184.64] ;  /* 0x00000016b8beb981 */ /* 0x000f28000c1e1500 */
[----:B------:R-:W4:Y:S01]  /*6820*/  @!P3 LDG.E.U16 R194, desc[UR22][R180.64] ;  /* 0x00000016b4c2b981 */ /* 0x000f22000c1e1500 */
[----:B------:R-:W-:Y:S01]  /*6830*/  ULEA UR6, UR20, UR9, 0x3 ;  /* 0x0000000914067291 */ /* 0x000fe2000f8e18ff */
[----:B------:R-:W-:Y:S03]  /*6840*/  BAR.SYNC.DEFER_BLOCKING 0x0 ;  /* 0x0000000000007b1d */ /* 0x000fe60000010000 */
[----:B------:R-:W-:-:S03]  /*6850*/  UIADD3 UR6, UPT, UPT, UR6, 0x1000, URZ ;  /* 0x0000100006067890 */ /* 0x000fc6000fffe0ff */
[----:B--2---:R0:W-:Y:S04]  /*6860*/  STS.U16 [R155+UR9+0x800], R188 ;  /* 0x000800bc9b007988 */ /* 0x0041e80008000409 */
[----:B---3--:R0:W-:Y:S04]  /*6870*/  STS.U16 [R155+UR9+0xc00], R192 ;  /* 0x000c00c09b007988 */ /* 0x0081e80008000409 */
[----:B----4-:R0:W-:Y:S04]  /*6880*/  STS.U16 [R153+UR9+0xa00], R190 ;  /* 0x000a00be99007988 */ /* 0x0101e80008000409 */
[----:B------:R0:W-:Y:S01]  /*6890*/  STS.U16 [R153+UR9+0xe00], R194 ;  /* 0x000e00c299007988 */ /* 0x0001e20008000409 */
[----:B------:R1:W-:Y:S06]  /*68a0*/  MEMBAR.ALL.CTA ;  /* 0x0000000000007992 */ /* 0x0003ec0000008000 */
[----:B-1----:R-:W1:Y:S02]  /*68b0*/  FENCE.VIEW.ASYNC.S ;  /* 0x00000000000073c6 */ /* 0x002e640000000000 */
[----:B-1----:R-:W-:Y:S06]  /*68c0*/  BAR.SYNC.DEFER_BLOCKING 0x0 ;  /* 0x0000000000007b1d */ /* 0x002fec0000010000 */
[----:B------:R-:W-:Y:S05]  /*68d0*/  @P0 BRA `(.L_x_10) ;  /* 0x00000000009c0947 */ /* 0x000fea0003800000 */
[----:B------:R-:W-:Y:S02]  /*68e0*/  UIADD3 UR21, UPT, UPT, UR8, 0x28, URZ ;  /* 0x0000002808157890 */ /* 0x000fe4000fffe0ff */
[----:B------:R-:W-:Y:S02]  /*68f0*/  UIADD3 UR30, UPT, UPT, UR8, 0x30, URZ ;  /* 0x00000030081e7890 */ /* 0x000fe4000fffe0ff */
[----:B------:R-:W-:Y:S02]  /*6900*/  UIADD3 UR31, UPT, UPT, UR8, 0x38, URZ ;  /* 0x00000038081f7890 */ /* 0x000fe4000fffe0ff */
[----:B------:R-:W-:Y:S02]  /*6910*/  UIADD3 UR36, UPT, UPT, UR8, 0x10, URZ ;  /* 0x0000001008247890 */ /* 0x000fe4000fffe0ff */
        /* <DEDUP_REMOVED lines=8> */
[----:B------:R1:W-:Y:S01]  /*69a0*/  UTCHMMA tmem[UR11], gdesc[UR16], tmem[UR8], tmem[UR18], idesc[UR19], UPT ;  /* 0x00ff12100b0079ea */ /* 0x0003e2000b800008 */
[----:B------:R-:W-:Y:S01]  /*69b0*/  UIADD3 UR49, UPT, UPT, UR8, 0x58, URZ ;  /* 0x0000005808317890 */ /* 0x000fe2000fffe0ff */
[----:B------:R-:W-:Y:S01]  /*69c0*/  UMOV UR28, 0x0 ;  /* 0x00000000001c7882 */ /* 0x000fe20000000000 */
[----:B------:R-:W-:Y:S01]  /*69d0*/  UMOV UR29, 0x8040490 ;  /* 0x08040490001d7882 */ /* 0x000fe20000000000 */
[----:B------:R-:W-:Y:S01]  /*69e0*/  UMOV UR32, 0x0 ;  /* 0x0000000000207882 */ /* 0x000fe20000000000 */
[----:B------:R-:W-:Y:S01]  /*69f0*/  UMOV UR33, 0x8040490 ;  /* 0x0804049000217882 */ /* 0x000fe20000000000 */
        /* <DEDUP_REMOVED lines=11> */
[----:B------:R-:W-:Y:S01]  /*6ab0*/  UMOV UR7, URZ ;  /* 0x000000ff00077c82 */ /* 0x000fe20008000000 */
[----:B------:R1:W-:Y:S01]  /*6ac0*/  UTCHMMA tmem[UR37], gdesc[UR16], tmem[UR36], tmem[UR38], idesc[UR39], UPT ;  /* 0x00ff2610250079ea */ /* 0x0003e2000b800024 */
        /* <DEDUP_REMOVED lines=8> */
.L_x_10:
[----:B------:R-:W-:Y:S01]  /*6b50*/  UIADD3 UR20, UPT, UPT, UR20, 0x1, URZ ;  /* 0x0000000114147890 */ /* 0x000fe2000fffe0ff */
[----:B0-----:R-:W-:Y:S01]  /*6b60*/  IMAD.MOV.U32 R4, RZ, RZ, R52 ;  /* 0x000000ffff047224 */ /* 0x001fe200078e0034 */
[----:B------:R-:W-:Y:S01]  /*6b70*/  UIADD3 UR13, UPT, UPT, UR13, -0x1, URZ ;  /* 0xffffffff0d0d7890 */ /* 0x000fe2000fffe0ff */
[----:B------:R-:W-:Y:S01]  /*6b80*/  IMAD.MOV.U32 R5, RZ, RZ, R51 ;  /* 0x000000ffff057224 */ /* 0x000fe200078e0033 */
[----:B------:R-:W-:Y:S01]  /*6b90*/  UISETP.GT.AND UP1, UPT, UR20, 0x1, UPT ;  /* 0x000000011400788c */ /* 0x000fe2000bf24270 */
[----:B------:R-:W-:Y:S02]  /*6ba0*/  VIADD R39, R39, 0xffffffc0 ;  /* 0xffffffc027277836 */ /* 0x000fe40000000000 */
[----:B------:R-:W-:Y:S01]  /*6bb0*/  IMAD.WIDE R4, R157, 0x2, R4 ;  /* 0x000000029d047825 */ /* 0x000fe200078e0204 */
[----:B-1----:R-:W-:Y:S02]  /*6bc0*/  USEL UR4, URZ, 0x1, !UP1 ;  /* 0x00000001ff047887 */ /* 0x002fe4000c800000 */
[----:B------:R-:W-:Y:S01]  /*6bd0*/  USEL UR20, UR20, URZ, !UP1 ;  /* 0x000000ff14147287 */ /* 0x000fe2000c800000 */
[----:B------:R-:W-:Y:S01]  /*6be0*/  IMAD.MOV.U32 R52, RZ, RZ, R4 ;  /* 0x000000ffff347224 */ /* 0x000fe200078e0004 */
[----:B------:R-:W-:Y:S01]  /*6bf0*/  UISETP.NE.U32.AND UP1, UPT, UR13, URZ, UPT ;  /* 0x000000ff0d00728c */ /* 0x000fe2000bf25070 */
[----:B------:R-:W-:Y:S01]  /*6c00*/  IMAD.MOV.U32 R51, RZ, RZ, R5 ;  /* 0x000000ffff337224 */ /* 0x000fe200078e0005 */
[----:B------:R-:W-:-:S03]  /*6c10*/  ULOP3.LUT UR7, UR5, UR4, URZ, 0x3c, !UPT ;  /* 0x0000000405077292 */ /* 0x000fc6000f8e3cff */
[----:B------:R-:W-:-:S04]  /*6c20*/  UMOV UR4, UR5 ;  /* 0x0000000500047c82 */ /* 0x000fc80008000000 */
[----:B------:R-:W-:Y:S01]  /*6c30*/  UMOV UR5, UR7 ;  /* 0x0000000700057c82 */ /* 0x000fe20008000000 */
[----:B------:R-:W-:Y:S05]  /*6c40*/  BRA.U UP1, `(.L_x_11) ;  /* 0xffffffe101bc7547 */ /* 0x000fea000b83ffff */
.L_x_8:
[----:B------:R-:W-:Y:S01]  /*6c50*/  ISETP.GE.AND P0, PT, R3, 0x40, PT ;  /* 0x000000400300780c */ /* 0x000fe20003f06270 */
[----:B------:R-:W1:Y:S01]  /*6c60*/  LDCU UR5, c[0x0][0x3b4] ;  /* 0x00007680ff0577ac */ /* 0x000e620008000800 */
[----:B------:R-:W2:Y:S11]  /*6c70*/  LDCU.128 UR12, c[0x0][0x390] ;  /* 0x00007200ff0c77ac */ /* 0x000eb60008000c00 */
[----:B------:R-:W-:Y:S05]  /*6c80*/  @!P0 BRA `(.L_x_12) ;  /* 0x0000000000108947 */ /* 0x000fea0003800000 */
[----:B------:R-:W-:-:S06]  /*6c90*/  USHF.L.U32 UR4, UR4, 0x1f, URZ ;  /* 0x0000001f04047899 */ /* 0x000fcc00080006ff */
[----:B------:R-:W-:-:S04]  /*6ca0*/  IMAD.U32 R3, RZ, RZ, UR4 ;  /* 0x00000004ff037e24 */ /* 0x000fc8000f8e00ff */
[----:B------:R-:W3:Y:S02]  /*6cb0*/  SYNCS.PHASECHK.TRANS64.TRYWAIT P0, [UR6], R3 ;  /* 0x00000003ff0075a7 */ /* 0x000ee40008001106 */
[----:B---3--:R-:W-:Y:S05]  /*6cc0*/  @!P0 BRA `(.L_x_13) ;  /* 0x0000000800a88947 */ /* 0x008fea0003800000 */
.L_x_12:
[----:B------:R-:W-:Y:S01]  /*6cd0*/  BAR.SYNC.DEFER_BLOCKING 0x0 ;  /* 0x0000000000007b1d */ /* 0x000fe20000010000 */
[----:B------:R-:W-:Y:S01]  /*6ce0*/  VIADD R3, R2, 0x2 ;  /* 0x0000000202037836 */ /* 0x000fe20000000000 */
[C---:B--2---:R-:W-:Y:S01]  /*6cf0*/  ISETP.GE.AND P0, PT, R0.reuse, UR14, PT ;  /* 0x0000000e00007c0c */ /* 0x044fe2000bf06270 */
[----:B-1----:R-:W-:Y:S02]  /*6d00*/  IMAD R0, R0, UR5, RZ ;  /* 0x0000000500007c24 */ /* 0x002fe4000f8e02ff */
[C---:B------:R-:W-:Y:S01]  /*6d10*/  VIADD R21, R2.reuse, 0x1 ;  /* 0x0000000102157836 */ /* 0x040fe20000000000 */
[----:B------:R-:W1:Y:S01]  /*6d20*/  LDCU UR4, c[0x0][0x3b8] ;  /* 0x00007700ff0477ac */ /* 0x000e620008000800 */
[----:B------:R-:W-:Y:S01]  /*6d30*/  ISETP.LT.AND P5, PT, R3, UR15, !P0 ;  /* 0x0000000f03007c0c */ /* 0x000fe2000c7a1270 */
[----:B------:R-:W-:Y:S01]  /*6d40*/  VIADD R20, R2, 0x3 ;  /* 0x0000000302147836 */ /* 0x000fe20000000000 */
[----:B------:R-:W-:Y:S01]  /*6d50*/  LEA R25, P4, R0, UR12, 0x1 ;  /* 0x0000000c00197c11 */ /* 0x000fe2000f8808ff */
[C---:B------:R-:W-:Y:S01]  /*6d60*/  VIADD R24, R2.reuse, 0x6 ;  /* 0x0000000602187836 */ /* 0x040fe20000000000 */
[----:B------:R-:W-:Y:S01]  /*6d70*/  ISETP.LT.AND P3, PT, R21, UR15, !P0 ;  /* 0x0000000f15007c0c */ /* 0x000fe2000c761270 */
[C---:B------:R-:W-:Y:S01]  /*6d80*/  VIADD R21, R2.reuse, 0x4 ;  /* 0x0000000402157836 */ /* 0x040fe20000000000 */
[----:B------:R-:W-:-:S02]  /*6d90*/  ISETP.LT.AND P6, PT, R2, UR15, !P0 ;  /* 0x0000000f02007c0c */ /* 0x000fc4000c7c1270 */
[----:B------:R-:W-:Y:S01]  /*6da0*/  LEA.HI.X.SX32 R27, R0, UR13, 0x1, P4 ;  /* 0x0000000d001b7c11 */ /* 0x000fe2000a0f0eff */
[----:B------:R-:W-:Y:S01]  /*6db0*/  VIADD R0, R2, 0x5 ;  /* 0x0000000502007836 */ /* 0x000fe20000000000 */
[----:B------:R-:W-:Y:S01]  /*6dc0*/  ISETP.LT.AND P2, PT, R20, UR15, !P0 ;  /* 0x0000000f14007c0c */ /* 0x000fe2000c741270 */
[----:B------:R-:W2:Y:S02]  /*6dd0*/  @!P1 SYNCS.CCTL.IV [UR9+0x1000] ;  /* 0x00100000ff0099b1 */ /* 0x000ea40008000009 */
[----:B--2---:R-:W-:Y:S01]  /*6de0*/  BAR.SYNC.DEFER_BLOCKING 0x0 ;  /* 0x0000000000007b1d */ /* 0x004fe20000010000 */
[----:B-1----:R-:W-:-:S04]  /*6df0*/  IMAD R3, R2, UR4, RZ ;  /* 0x0000000402037c24 */ /* 0x002fc8000f8e02ff */
[----:B------:R-:W-:Y:S01]  /*6e00*/  VIADD R22, R3, UR4 ;  /* 0x0000000403167c36 */ /* 0x000fe20008000000 */
[----:B0-----:R-:W0:Y:S04]  /*6e10*/  LDTM.x16 R4, tmem[UR10] ;  /* 0x0000000a000479ee */ /* 0x001e280008240000 */
[-C--:B------:R-:W-:Y:S01]  /*6e20*/  LEA R20, P4, R22, R25.reuse, 0x1 ;  /* 0x0000001916147211 */ /* 0x080fe200078808ff */
[----:B------:R-:W1:Y:S01]  /*6e30*/  @!P1 SYNCS.CCTL.IV [UR9+0x1008] ;  /* 0x00100800ff0099b1 */ /* 0x000e620008000009 */
[----:B------:R-:W-:Y:S01]  /*6e40*/  NOP ;  /* 0x0000000000007918 */ /* 0x000fe20000000000 */
[----:B0-----:R-:W-:Y:S02]  /*6e50*/  F2FP.BF16.F32.PACK_AB R23, R5, R4 ;  /* 0x000000040517723e */ /* 0x001fe400000010ff */
[----:B------:R-:W-:-:S02]  /*6e60*/  LEA R4, P1, R3, R25, 0x1 ;  /* 0x0000001903047211 */ /* 0x000fc400078208ff */
[----:B------:R-:W-:Y:S02]  /*6e70*/  PRMT R26, R23, 0x7632, R26 ;  /* 0x00007632171a7816 */ /* 0x000fe4000000001a */
[-C--:B------:R-:W-:Y:S02]  /*6e80*/  LEA.HI.X.SX32 R5, R3, R27.reuse, 0x1, P1 ;  /* 0x0000001b03057211 */ /* 0x080fe400008f0eff */
[----:B------:R-:W-:Y:S02]  /*6e90*/  ISETP.LT.AND P1, PT, R21, UR15, !P0 ;  /* 0x0000000f15007c0c */ /* 0x000fe4000c721270 */
[----:B------:R-:W-:Y:S01]  /*6ea0*/  LEA.HI.X.SX32 R21, R22, R27, 0x1, P4 ;  /* 0x0000001b16157211 */ /* 0x000fe200020f0eff */
[----:B------:R0:W-:Y:S01]  /*6eb0*/  @P6 STG.E.U16 desc[UR22][R4.64], R23 ;  /* 0x0000001704006986 */ /* 0x0001e2000c101516 */
[----:B------:R-:W-:Y:S01]  /*6ec0*/  ISETP.LT.AND P4, PT, R0, UR15, !P0 ;  /* 0x0000000f00007c0c */ /* 0x000fe2000c781270 */
[----:B------:R-:W-:Y:S01]  /*6ed0*/  VIADD R0, R22, UR4 ;  /* 0x0000000416007c36 */ /* 0x000fe20008000000 */
[----:B------:R-:W-:Y:S01]  /*6ee0*/  F2FP.BF16.F32.PACK_AB R10, R11, R10 ;  /* 0x0000000a0b0a723e */ /* 0x000fe200000010ff */
[----:B------:R2:W-:Y:S01]  /*6ef0*/  @P3 STG.E.U16 desc[UR22][R20.64], R26 ;  /* 0x0000001a14003986 */ /* 0x0005e2000c101516 */
[----:B------:R-:W-:Y:S01]  /*6f00*/  F2FP.BF16.F32.PACK_AB R12, R13, R12 ;  /* 0x0000000c0d0c723e */ /* 0x000fe200000010ff */
[C---:B------:R-:W-:Y:S01]  /*6f10*/  VIADD R3, R0.reuse, UR4 ;  /* 0x0000000400037c36 */ /* 0x040fe20008000000 */
[----:B------:R-:W-:Y:S01]  /*6f20*/  LEA R22, P3, R0, R25, 0x1 ;  /* 0x0000001900167211 */ /* 0x000fe200078608ff */
[----:B------:R-:W-:Y:S01]  /*6f30*/  VIADD R11, R2, 0xa ;  /* 0x0000000a020b7836 */ /* 0x000fe20000000000 */
[----:B------:R-:W-:-:S02]  /*6f40*/  PRMT R13, R12, 0x7610, R13 ;  /* 0x000076100c0d7816 */ /* 0x000fc4000000000d */
[----:B------:R-:W-:Y:S02]  /*6f50*/  F2FP.BF16.F32.PACK_AB R14, R15, R14 ;  /* 0x0000000e0f0e723e */ /* 0x000fe400000010ff */
[----:B0-----:R-:W-:Y:S02]  /*6f60*/  F2FP.BF16.F32.PACK_AB R5, R7, R6 ;  /* 0x000000060705723e */ /* 0x001fe400000010ff */
[C---:B------:R-:W-:Y:S01]  /*6f70*/  LEA R6, P6, R3.reuse, R25, 0x1 ;  /* 0x0000001903067211 */ /* 0x040fe200078c08ff */
[----:B--2---:R-:W-:Y:S01]  /*6f80*/  VIADD R20, R2, 0x8 ;  /* 0x0000000802147836 */ /* 0x004fe20000000000 */
[-C--:B------:R-:W-:Y:S01]  /*6f90*/  LEA.HI.X.SX32 R23, R0, R27.reuse, 0x1, P3 ;  /* 0x0000001b00177211 */ /* 0x080fe200018f0eff */
[----:B------:R-:W-:Y:S01]  /*6fa0*/  VIADD R0, R2, 0x7 ;  /* 0x0000000702007836 */ /* 0x000fe20000000000 */
[C---:B------:R-:W-:Y:S01]  /*6fb0*/  LEA.HI.X.SX32 R7, R3.reuse, R27, 0x1, P6 ;  /* 0x0000001b03077211 */ /* 0x040fe200030f0eff */
[----:B------:R-:W-:Y:S01]  /*6fc0*/  VIADD R3, R3, UR4 ;  /* 0x0000000403037c36 */ /* 0x000fe20008000000 */
[----:B------:R-:W-:Y:S01]  /*6fd0*/  PRMT R21, R5, 0x7632, R21 ;  /* 0x0000763205157816 */ /* 0x000fe20000000015 */
[----:B------:R0:W-:Y:S01]  /*6fe0*/  @P5 STG.E.U16 desc[UR22][R22.64], R5 ;  /* 0x0000000516005986 */ /* 0x0001e2000c101516 */
[----:B------:R-:W-:Y:S01]  /*6ff0*/  ISETP.LT.AND P6, PT, R0, UR15, !P0 ;  /* 0x0000000f00007c0c */ /* 0x000fe2000c7c1270 */
[C---:B------:R-:W-:Y:S01]  /*7000*/  VIADD R0, R3.reuse, UR4 ;  /* 0x0000000403007c36 */ /* 0x040fe20008000000 */
[----:B------:R-:W-:Y:S01]  /*7010*/  ISETP.LT.AND P3, PT, R24, UR15, !P0 ;  /* 0x0000000f18007c0c */ /* 0x000fe2000c761270 */
[----:B------:R2:W-:Y:S01]  /*7020*/  @P2 STG.E.U16 desc[UR22][R6.64], R21 ;  /* 0x0000001506002986 */ /* 0x0005e2000c101516 */
[----:B------:R-:W-:-:S02]  /*7030*/  LEA R4, P2, R3, R25, 0x1 ;  /* 0x0000001903047211 */ /* 0x000fc400078408ff */
[----:B------:R-:W-:Y:S02]  /*7040*/  F2FP.BF16.F32.PACK_AB R16, R17, R16 ;  /* 0x000000101110723e */ /* 0x000fe400000010ff */
[----:B------:R-:W-:Y:S02]  /*7050*/  F2FP.BF16.F32.PACK_AB R18, R19, R18 ;  /* 0x000000121312723e */ /* 0x000fe400000010ff */
[----:B0-----:R-:W-:Y:S01]  /*7060*/  LEA.HI.X.SX32 R5, R3, R27, 0x1, P2 ;  /* 0x0000001b03057211 */ /* 0x001fe200010f0eff */
[----:B------:R-:W-:Y:S01]  /*7070*/  VIADD R3, R2, 0x9 ;  /* 0x0000000902037836 */ /* 0x000fe20000000000 */
[----:B------:R-:W-:Y:S02]  /*7080*/  ISETP.LT.AND P2, PT, R20, UR15, !P0 ;  /* 0x0000000f14007c0c */ /* 0x000fe4000c741270 */
[----:B--2---:R-:W-:Y:S02]  /*7090*/  F2FP.BF16.F32.PACK_AB R7, R9, R8 ;  /* 0x000000080907723e */ /* 0x004fe400000010ff */
[----:B------:R-:W-:-:S02]  /*70a0*/  LEA R8, P5, R0, R25, 0x1 ;  /* 0x0000001900087211 */ /* 0x000fc400078a08ff */
[----:B------:R-:W-:Y:S01]  /*70b0*/  PRMT R20, R7, 0x7632, R20 ;  /* 0x0000763207147816 */ /* 0x000fe20000000014 */
[----:B------:R0:W-:Y:S01]  /*70c0*/  @P1 STG.E.U16 desc[UR22][R4.64], R7 ;  /* 0x0000000704001986 */ /* 0x0001e2000c101516 */
[C---:B------:R-:W-:Y:S01]  /*70d0*/  LEA.HI.X.SX32 R9, R0.reuse, R27, 0x1, P5 ;  /* 0x0000001b00097211 */ /* 0x040fe200028f0eff */
[----:B------:R-:W-:Y:S01]  /*70e0*/  VIADD R0, R0, UR4 ;  /* 0x0000000400007c36 */ /* 0x000fe20008000000 */
[----:B------:R-:W-:Y:S01]  /*70f0*/  ISETP.LT.AND P1, PT, R3, UR15, !P0 ;  /* 0x0000000f03007c0c */ /* 0x000fe2000c721270 */
[----:B------:R-:W-:Y:S01]  /*7100*/  VIADD R3, R2, 0xb ;  /* 0x0000000b02037836 */ /* 0x000fe20000000000 */
[----:B------:R-:W-:Y:S01]  /*7110*/  ISETP.LT.AND P5, PT, R11, UR15, !P0 ;  /* 0x0000000f0b007c0c */ /* 0x000fe2000c7a1270 */
[----:B------:R2:W-:Y:S01]  /*7120*/  @P4 STG.E.U16 desc[UR22][R8.64], R20 ;  /* 0x0000001408004986 */ /* 0x0005e2000c101516 */
[----:B------:R-:W-:Y:S01]  /*7130*/  LEA R6, P4, R0, R25, 0x1 ;  /* 0x0000001900067211 */ /* 0x000fe200078808ff */
[----:B------:R-:W-:-:S03]  /*7140*/  VIADD R11, R2, 0xc ;  /* 0x0000000c020b7836 */ /* 0x000fc60000000000 */
[C---:B0-----:R-:W-:Y:S01]  /*7150*/  LEA.HI.X.SX32 R7, R0.reuse, R27, 0x1, P4 ;  /* 0x0000001b00077211 */ /* 0x041fe200020f0eff */
[----:B------:R-:W-:Y:S01]  /*7160*/  VIADD R0, R0, UR4 ;  /* 0x0000000400007c36 */ /* 0x000fe20008000000 */
[----:B------:R-:W-:-:S03]  /*7170*/  ISETP.LT.AND P4, PT, R3, UR15, !P0 ;  /* 0x0000000f03007c0c */ /* 0x000fc6000c781270 */
[----:B------:R0:W-:Y:S01]  /*7180*/  @P3 STG.E.U16 desc[UR22][R6.64], R10 ;  /* 0x0000000a06003986 */ /* 0x0001e2000c101516 */
[C---:B------:R-:W-:Y:S01]  /*7190*/  LEA R4, P3, R0.reuse, R25, 0x1 ;  /* 0x0000001900047211 */ /* 0x040fe200078608ff */
[----:B------:R-:W-:-:S03]  /*71a0*/  VIADD R3, R0, UR4 ;  /* 0x0000000400037c36 */ /* 0x000fc60008000000 */
[----:B------:R-:W-:Y:S01]  /*71b0*/  LEA.HI.X.SX32 R5, R0, R27, 0x1, P3 ;  /* 0x0000001b00057211 */ /* 0x000fe200018f0eff */
[C---:B------:R-:W-:Y:S01]  /*71c0*/  VIADD R0, R3.reuse, UR4 ;  /* 0x0000000403007c36 */ /* 0x040fe20008000000 */
[----:B--2---:R-:W-:-:S04]  /*71d0*/  LEA R8, P3, R3, R25, 0x1 ;  /* 0x0000001903087211 */ /* 0x004fc800078608ff */
[----:B------:R-:W-:Y:S01]  /*71e0*/  LEA.HI.X.SX32 R9, R3, R27, 0x1, P3 ;  /* 0x0000001b03097211 */ /* 0x000fe200018f0eff */
[----:B------:R-:W-:Y:S01]  /*71f0*/  VIADD R3, R0, UR4 ;  /* 0x0000000400037c36 */ /* 0x000fe20008000000 */
[----:B0-----:R-:W-:Y:S01]  /*7200*/  PRMT R7, R10, 0x7632, R7 ;  /* 0x000076320a077816 */ /* 0x001fe20000000007 */
[----:B------:R-:W-:Y:S01]  /*7210*/  VIADD R10, R2, 0xd ;  /* 0x0000000d020a7836 */ /* 0x000fe20000000000 */
[----:B------:R-:W-:-:S03]  /*7220*/  ISETP.LT.AND P3, PT, R11, UR15, !P0 ;  /* 0x0000000f0b007c0c */ /* 0x000fc6000c761270 */
[----:B------:R0:W-:Y:S01]  /*7230*/  @P6 STG.E.U16 desc[UR22][R4.64], R7 ;  /* 0x0000000704006986 */ /* 0x0001e2000c101516 */
[----:B------:R-:W-:-:S03]  /*7240*/  LEA R6, P6, R0, R25, 0x1 ;  /* 0x0000001900067211 */ /* 0x000fc600078c08ff */
[----:B------:R2:W-:Y:S01]  /*7250*/  @P2 STG.E.U16 desc[UR22][R8.64], R13 ;  /* 0x0000000d08002986 */ /* 0x0005e2000c101516 */
[----:B------:R-:W-:Y:S02]  /*7260*/  ISETP.LT.AND P2, PT, R10, UR15, !P0 ;  /* 0x0000000f0a007c0c */ /* 0x000fe4000c741270 */
[----:B0-----:R-:W-:Y:S01]  /*7270*/  LEA.HI.X.SX32 R7, R0, R27, 0x1, P6 ;  /* 0x0000001b00077211 */ /* 0x001fe200030f0eff */
[C---:B------:R-:W-:Y:S01]  /*7280*/  VIADD R0, R3.reuse, UR4 ;  /* 0x0000000403007c36 */ /* 0x040fe20008000000 */
[----:B------:R-:W-:Y:S02]  /*7290*/  PRMT R5, R12, 0x7632, R5 ;  /* 0x000076320c057816 */ /* 0x000fe40000000005 */
[C---:B------:R-:W-:Y:S01]  /*72a0*/  LEA R10, P6, R3.reuse, R25, 0x1 ;  /* 0x00000019030a7211 */ /* 0x040fe200078c08ff */
[----:B------:R-:W-:Y:S02]  /*72b0*/  VIADD R12, R0, UR4 ;  /* 0x00000004000c7c36 */ /* 0x000fe40008000000 */
[----:B------:R0:W-:Y:S01]  /*72c0*/  @P1 STG.E.U16 desc[UR22][R6.64], R5 ;  /* 0x0000000506001986 */ /* 0x0001e2000c101516 */
[----:B------:R-:W-:Y:S01]  /*72d0*/  LEA.HI.X.SX32 R11, R3, R27, 0x1, P6 ;  /* 0x0000001b030b7211 */ /* 0x000fe200030f0eff */
[----:B------:R-:W-:Y:S01]  /*72e0*/  VIADD R3, R12, UR4 ;  /* 0x000000040c037c36 */ /* 0x000fe20008000000 */
[-C--:B------:R-:W-:Y:S01]  /*72f0*/  LEA R4, P1, R0, R25.reuse, 0x1 ;  /* 0x0000001900047211 */ /* 0x080fe200078208ff */
[----:B--2---:R-:W-:Y:S01]  /*7300*/  VIADD R13, R2, 0xe ;  /* 0x0000000e020d7836 */ /* 0x004fe20000000000 */
[C---:B------:R-:W-:Y:S01]  /*7310*/  LEA R8, P6, R12.reuse, R25, 0x1 ;  /* 0x000000190c087211 */ /* 0x040fe200078c08ff */
[----:B------:R-:W-:Y:S03]  /*7320*/  @P5 STG.E.U16 desc[UR22][R10.64], R14 ;  /* 0x0000000e0a005986 */ /* 0x000fe6000c101516 */
[----:B------:R-:W-:-:S02]  /*7330*/  LEA.HI.X.SX32 R9, R12, R27, 0x1, P6 ;  /* 0x0000001b0c097211 */ /* 0x000fc400030f0eff */
[C---:B------:R-:W-:Y:S01]  /*7340*/  LEA R12, P6, R3.reuse, R25, 0x1 ;  /* 0x00000019030c7211 */ /* 0x040fe200078c08ff */
[----:B0-----:R-:W-:Y:S01]  /*7350*/  VIADD R6, R2, 0xf ;  /* 0x0000000f02067836 */ /* 0x001fe20000000000 */
[-C--:B------:R-:W-:Y:S01]  /*7360*/  LEA.HI.X.SX32 R5, R0, R27.reuse, 0x1, P1 ;  /* 0x0000001b00057211 */ /* 0x080fe200008f0eff */
[----:B------:R-:W-:Y:S01]  /*7370*/  VIADD R0, R3, UR4 ;  /* 0x0000000403007c36 */ /* 0x000fe20008000000 */
[----:B------:R-:W-:Y:S02]  /*7380*/  ISETP.LT.AND P1, PT, R13, UR15, !P0 ;  /* 0x0000000f0d007c0c */ /* 0x000fe4000c721270 */
[----:B------:R-:W-:Y:S01]  /*7390*/  LEA.HI.X.SX32 R13, R3, R27, 0x1, P6 ;  /* 0x0000001b030d7211 */ /* 0x000fe200030f0eff */
[C---:B------:R-:W-:Y:S01]  /*73a0*/  VIADD R7, R0.reuse, UR4 ;  /* 0x0000000400077c36 */ /* 0x040fe20008000000 */
[----:B------:R-:W-:Y:S02]  /*73b0*/  LEA R2, P6, R0, R25, 0x1 ;  /* 0x0000001900027211 */ /* 0x000fe400078c08ff */
[----:B------:R-:W-:-:S02]  /*73c0*/  ISETP.LT.AND P0, PT, R6, UR15, !P0 ;  /* 0x0000000f06007c0c */ /* 0x000fc4000c701270 */
[----:B------:R-:W-:Y:S02]  /*73d0*/  LEA.HI.X.SX32 R3, R0, R27, 0x1, P6 ;  /* 0x0000001b00037211 */ /* 0x000fe400030f0eff */
[----:B------:R-:W-:Y:S02]  /*73e0*/  PRMT R0, R14, 0x7632, R0 ;  /* 0x000076320e007816 */ /* 0x000fe40000000000 */
[----:B------:R-:W-:-:S03]  /*73f0*/  LEA R6, P6, R7, R25, 0x1 ;  /* 0x0000001907067211 */ /* 0x000fc600078c08ff */
[----:B------:R0:W-:Y:S01]  /*7400*/  @P4 STG.E.U16 desc[UR22][R4.64], R0 ;  /* 0x0000000004004986 */ /* 0x0001e2000c101516 */
[----:B------:R-:W-:-:S03]  /*7410*/  LEA.HI.X.SX32 R7, R7, R27, 0x1, P6 ;  /* 0x0000001b07077211 */ /* 0x000fc600030f0eff */
[----:B------:R2:W-:Y:S01]  /*7420*/  @P3 STG.E.U16 desc[UR22][R8.64], R16 ;  /* 0x0000001008003986 */ /* 0x0005e2000c101516 */
[----:B0-----:R-:W-:Y:S02]  /*7430*/  PRMT R5, R16, 0x7632, R5 ;  /* 0x0000763210057816 */ /* 0x001fe40000000005 */
[----:B--2---:R-:W-:-:S03]  /*7440*/  PRMT R9, R18, 0x7632, R9 ;  /* 0x0000763212097816 */ /* 0x004fc60000000009 */
[----:B------:R0:W-:Y:S04]  /*7450*/  @P2 STG.E.U16 desc[UR22][R12.64], R5 ;  /* 0x000000050c002986 */ /* 0x0001e8000c101516 */
[----:B------:R0:W-:Y:S04]  /*7460*/  @P1 STG.E.U16 desc[UR22][R2.64], R18 ;  /* 0x0000001202001986 */ /* 0x0001e8000c101516 */
[----:B------:R0:W-:Y:S01]  /*7470*/  @P0 STG.E.U16 desc[UR22][R6.64], R9 ;  /* 0x0000000906000986 */ /* 0x0001e2000c101516 */
[----:B-1----:R-:W-:Y:S06]  /*7480*/  BAR.SYNC.DEFER_BLOCKING 0x0 ;  /* 0x0000000000007b1d */ /* 0x002fec0000010000 */
[----:B------:R-:W-:Y:S05]  /*7490*/  BRA.U UP0, `(.L_x_14) ;  /* 0x0000000100a07547 */ /* 0x000fea000b800000 */
[----:B------:R-:W1:Y:S01]  /*74a0*/  S2UR UR5, SR_CgaCtaId ;  /* 0x00000000000579c3 */ /* 0x000e620000008800 */
[----:B------:R-:W-:Y:S01]  /*74b0*/  NOP ;  /* 0x0000000000007918 */ /* 0x000fe20000000000 */
[----:B------:R-:W-:Y:S01]  /*74c0*/  UMOV UR4, 0x50 ;  /* 0x0000005000047882 */ /* 0x000fe20000000000 */
[----:B------:R-:W-:Y:S02]  /*74d0*/  IMAD.U32 R0, RZ, RZ, UR8 ;  /* 0x00000008ff007e24 */ /* 0x000fe4000f8e00ff */
[----:B0-----:R-:W-:Y:S02]  /*74e0*/  IMAD.MOV.U32 R3, RZ, RZ, 0xf ;  /* 0x0000000fff037424 */ /* 0x001fe400078e00ff */
[----:B------:R-:W-:Y:S01]  /*74f0*/  IMAD.MOV.U32 R7, RZ, RZ, 0x1 ;  /* 0x00000001ff077424 */ /* 0x000fe200078e00ff */
[----:B------:R-:W-:-:S04]  /*7500*/  LOP3.LUT R0, R0, 0xffff, RZ, 0xc0, !PT ;  /* 0x0000ffff00007812 */ /* 0x000fc800078ec0ff */
[----:B------:R-:W-:-:S05]  /*7510*/  SHF.R.U32.HI R0, RZ, 0x5, R0 ;  /* 0x00000005ff007819 */ /* 0x000fca0000011600 */
[----:B------:R-:W-:Y:S01]  /*7520*/  VIADD R2, R0, 0x10 ;  /* 0x0000001000027836 */ /* 0x000fe20000000000 */
[----:B------:R-:W-:Y:S01]  /*7530*/  SHF.L.U32 R0, R3, R0, RZ ;  /* 0x0000000003007219 */ /* 0x000fe200000006ff */
[----:B-1----:R-:W-:-:S03]  /*7540*/  ULEA UR6, UR5, UR4, 0x18 ;  /* 0x0000000405067291 */ /* 0x002fc6000f8ec0ff */
[----:B------:R-:W-:-:S04]  /*7550*/  SHF.L.U32 R3, R7, R2, RZ ;  /* 0x0000000207037219 */ /* 0x000fc800000006ff */
[----:B------:R-:W-:Y:S02]  /*7560*/  LOP3.LUT R0, R3, R0, RZ, 0xfc, !PT ;  /* 0x0000000003007212 */ /* 0x000fe400078efcff */
[----:B------:R-:W0:Y:S02]  /*7570*/  LDS R5, [UR6] ;  /* 0x00000006ff057984 */ /* 0x000e240008000800 */
[C---:B------:R-:W-:Y:S02]  /*7580*/  LOP3.LUT R2, R0.reuse, 0xffff, RZ, 0xc0, !PT ;  /* 0x0000ffff00027812 */ /* 0x040fe400078ec0ff */
[----:B0-----:R-:W-:-:S04]  /*7590*/  LOP3.LUT R3, R0, 0xffff, R5, 0x80, !PT ;  /* 0x0000ffff00037812 */ /* 0x001fc800078e8005 */
[----:B------:R-:W-:-:S13]  /*75a0*/  ISETP.NE.AND P0, PT, R3, R2, PT ;  /* 0x000000020300720c */ /* 0x000fda0003f05270 */
[----:B------:R-:W-:Y:S05]  /*75b0*/  @P0 BRA `(.L_x_15) ;  /* 0x0000000000500947 */ /* 0x000fea0003800000 */
[----:B------:R-:W-:Y:S02]  /*75c0*/  SHF.R.U32.HI R5, RZ, 0x10, R5 ;  /* 0x00000010ff057819 */ /* 0x000fe40000011605 */
[----:B------:R-:W-:-:S04]  /*75d0*/  SHF.R.U32.HI R2, RZ, 0x10, R0 ;  /* 0x00000010ff027819 */ /* 0x000fc80000011600 */
[----:B------:R-:W-:-:S04]  /*75e0*/  LOP3.LUT R5, R5, R2, RZ, 0xc0, !PT ;  /* 0x0000000205057212 */ /* 0x000fc800078ec0ff */
[----:B------:R-:W-:-:S13]  /*75f0*/  ISETP.NE.AND P0, PT, R5, R2, PT ;  /* 0x000000020500720c */ /* 0x000fda0003f05270 */
[----:B------:R-:W-:Y:S05]  /*7600*/  @P0 BRA `(.L_x_16) ;  /* 0x0000000000300947 */ /* 0x000fea0003800000 */
[----:B------:R-:W-:Y:S01]  /*7610*/  R2UR UR4, R0 ;  /* 0x00000000000472ca */ /* 0x000fe200000e0000 */
[----:B------:R-:W-:Y:S01]  /*7620*/  VOTEU.ANY UR5, UPT, PT ;  /* 0x0000000000057886 */ /* 0x000fe200038e0100 */
[----:B------:R-:W0:Y:S01]  /*7630*/  S2R R0, SR_LANEID ;  /* 0x0000000000007919 */ /* 0x000e220000000000 */
[----:B------:R-:W-:-:S10]  /*7640*/  UFLO.U32 UR5, UR5 ;  /* 0x00000005000572bd */ /* 0x000fd400080e0000 */
[----:B------:R-:W-:-:S06]  /*7650*/  ULOP3.LUT UR4, URZ, UR4, URZ, 0x33, !UPT ;  /* 0x00000004ff047292 */ /* 0x000fcc000f8e33ff */
[----:B------:R-:W-:-:S04]  /*7660*/  IMAD.U32 R2, RZ, RZ, UR4 ;  /* 0x00000004ff027e24 */ /* 0x000fc8000f8e00ff */
[----:B------:R-:W1:Y:S02]  /*7670*/  REDUX UR7, R2 ;  /* 0x00000000020773c4 */ /* 0x000e640000000000 */
[----:B------:R2:W-:Y:S01]  /*7680*/  UTCATOMSWS.AND URZ, UR4 ;  /* 0x0000000400ff79e3 */ /* 0x0005e20008000000 */
[----:B0-----:R-:W-:Y:S01]  /*7690*/  ISETP.EQ.U32.AND P0, PT, R0, UR5, PT ;  /* 0x0000000500007c0c */ /* 0x001fe2000bf02070 */
[----:B-1----:R-:W-:-:S12]  /*76a0*/  IMAD.U32 R0, RZ, RZ, UR7 ;  /* 0x00000007ff007e24 */ /* 0x002fd8000f8e00ff */
[----:B------:R2:W-:Y:S01]  /*76b0*/  @P0 ATOMS.AND RZ, [UR6], R0 ;  /* 0x00000000ffff098c */ /* 0x0005e2000a800006 */
[----:B------:R-:W-:Y:S05]  /*76c0*/  BRA `(.L_x_14) ;  /* 0x0000000000147947 */ /* 0x000fea0003800000 */
.L_x_16:
[----:B------:R-:W-:-:S07]  /*76d0*/  MOV R2, 0x76f0 ;  /* 0x000076f000027802 */ /* 0x000fce0000000f00 */
[----:B------:R-:W-:Y:S05]  /*76e0*/  CALL.REL.NOINC `($__internal_0_$__cuda_sm10x_tcgen05_guardrail_trap_col_being_dealloced_not_returned_by_alloc) ;  /* 0x00000000002c7944 */ /* 0x000fea0003c00000 */
[----:B------:R-:W-:Y:S05]  /*76f0*/  BRA `(.L_x_14) ;  /* 0x0000000000087947 */ /* 0x000fea0003800000 */
.L_x_15:
[----:B------:R-:W-:-:S07]  /*7700*/  MOV R2, 0x7720 ;  /* 0x0000772000027802 */ /* 0x000fce0000000f00 */
[----:B------:R-:W-:Y:S05]  /*7710*/  CALL.REL.NOINC `($__internal_2_$__cuda_sm10x_tcgen05_guardrail_trap_unallocated_columns_being_dealloced) ;  /* 0x0000000000387944 */ /* 0x000fea0003c00000 */
.L_x_14:
[----:B------:R-:W-:Y:S01]  /*7720*/  NOP ;  /* 0x0000000000007918 */ /* 0x000fe20000000000 */
[----:B--2---:R-:W-:Y:S05]  /*7730*/  EXIT ;  /* 0x000000000000794d */ /* 0x004fea0003800000 */
.L_x_9:
[----:B------:R-:W0:Y:S02]  /*7740*/  SYNCS.PHASECHK.TRANS64.TRYWAIT P2, [UR6], R7 ;  /* 0x00000007ff0075a7 */ /* 0x000e240008041106 */
[----:B0-----:R-:W-:Y:S05]  /*7750*/  @!P2 BRA `(.L_x_9) ;  /* 0xfffffffc00f8a947 */ /* 0x001fea000383ffff */
[----:B------:R-:W-:Y:S05]  /*7760*/  BRA `(.L_x_17) ;  /* 0xffffffec00787947 */ /* 0x000fea000383ffff */
.L_x_13:
[----:B------:R-:W3:Y:S02]  /*7770*/  SYNCS.PHASECHK.TRANS64.TRYWAIT P0, [UR6], R3 ;  /* 0x00000003ff0075a7 */ /* 0x000ee40008001106 */
[----:B---3--:R-:W-:Y:S05]  /*7780*/  @!P0 BRA `(.L_x_13) ;  /* 0xfffffffc00f88947 */ /* 0x008fea000383ffff */
[----:B------:R-:W-:Y:S05]  /*7790*/  BRA `(.L_x_12) ;  /* 0xfffffff4004c7947 */ /* 0x000fea000383ffff */
        .weak           $__internal_0_$__cuda_sm10x_tcgen05_guardrail_trap_col_being_dealloced_not_returned_by_alloc
        .type           $__internal_0_$__cuda_sm10x_tcgen05_guardrail_trap_col_being_dealloced_not_returned_by_alloc,@function
        .size           $__internal_0_$__cuda_sm10x_tcgen05_guardrail_trap_col_being_dealloced_not_returned_by_alloc,($__internal_1_$__cuda_sm10x_tcgen05_guardrail_trap_phase_invalid_during_alloc - $__internal_0_$__cuda_sm10x_tcgen05_guardrail_trap_col_being_dealloced_not_returned_by_alloc)
$__internal_0_$__cuda_sm10x_tcgen05_guardrail_trap_col_being_dealloced_not_returned_by_alloc:
[----:B------:R-:W-:Y:S05]  /*77a0*/  BPT.TRAP 0x1 ;  /* 0x000000040000795c */ /* 0x000fea0000300000 */
[----:B------:R-:W-:-:S04]  /*77b0*/  IMAD.MOV.U32 R3, RZ, RZ, 0x0 ;  /* 0x00000000ff037424 */ /* 0x000fc800078e00ff */
[----:B------:R-:W-:Y:S05]  /*77c0*/  RET.REL.NODEC R2 `(matmul_kernel) ;  /* 0xffffff88020c7950 */ /* 0x000fea0003c3ffff */
        .weak           $__internal_1_$__cuda_sm10x_tcgen05_guardrail_trap_phase_invalid_during_alloc
        .type           $__internal_1_$__cuda_sm10x_tcgen05_guardrail_trap_phase_invalid_during_alloc,@function
        .size           $__internal_1_$__cuda_sm10x_tcgen05_guardrail_trap_phase_invalid_during_alloc,($__internal_2_$__cuda_sm10x_tcgen05_guardrail_trap_unallocated_columns_being_dealloced - $__internal_1_$__cuda_sm10x_tcgen05_guardrail_trap_phase_invalid_during_alloc)
$__internal_1_$__cuda_sm10x_tcgen05_guardrail_trap_phase_invalid_during_alloc:
[----:B------:R-:W-:Y:S05]  /*77d0*/  BPT.TRAP 0x1 ;  /* 0x000000040000795c */ /* 0x000fea0000300000 */
[----:B------:R-:W-:-:S04]  /*77e0*/  IMAD.MOV.U32 R3, RZ, RZ, 0x0 ;  /* 0x00000000ff037424 */ /* 0x000fc800078e00ff */
[----:B------:R-:W-:Y:S05]  /*77f0*/  RET.REL.NODEC R2 `(matmul_kernel) ;  /* 0xffffff8802007950 */ /* 0x000fea0003c3ffff */
        .weak           $__internal_2_$__cuda_sm10x_tcgen05_guardrail_trap_unallocated_columns_being_dealloced
        .type           $__internal_2_$__cuda_sm10x_tcgen05_guardrail_trap_unallocated_columns_being_dealloced,@function
        .size           $__internal_2_$__cuda_sm10x_tcgen05_guardrail_trap_unallocated_columns_being_dealloced,(.L_x_21 - $__internal_2_$__cuda_sm10x_tcgen05_guardrail_trap_unallocated_columns_being_dealloced)
$__internal_2_$__cuda_sm10x_tcgen05_guardrail_trap_unallocated_columns_being_dealloced:
[----:B------:R-:W-:Y:S05]  /*7800*/  BPT.TRAP 0x1 ;  /* 0x000000040000795c */ /* 0x000fea0000300000 */
[----:B------:R-:W-:-:S04]  /*7810*/  IMAD.MOV.U32 R3, RZ, RZ, 0x0 ;  /* 0x00000000ff037424 */ /* 0x000fc800078e00ff */
[----:B------:R-:W-:Y:S05]  /*7820*/  RET.REL.NODEC R2 `(matmul_kernel) ;  /* 0xffffff8402f47950 */ /* 0x000fea0003c3ffff */
.L_x_18:
[----:B------:R-:W-:-:S00]  /*7830*/  BRA `(.L_x_18) ;  /* 0xfffffffc00fc7947 */ /* 0x000fc0000383ffff */
[----:B------:R-:W-:-:S00]  /*7840*/  NOP ;  /* 0x0000000000007918 */ /* 0x000fc00000000000 */
        /* <DEDUP_REMOVED lines=11> */
.L_x_21:


//--------------------- .nv.shared.matmul_kernel  --------------------------
	.section	.nv.shared.matmul_kernel,"aw",@nobits
	.sectionflags	@""
	.align	16
	.zero		1024


//--------------------- .nv.shared.reserved.0     --------------------------
	.section	.nv.shared.reserved.0,"aw",@nobits
	.align	8
	.weak		__nv_reservedSMEM_offset_0_alias
	.size		__nv_reservedSMEM_offset_0_alias, 0, 64
	.other		__nv_reservedSMEM_offset_0_alias,@"STO_CUDA_RESERVED_SHARED STV_DEFAULT"
__nv_reservedSMEM_offset_0_alias:
	.zero		0
.nv.shared.reserved.0:
	.zero		64
	.weak		__nv_reservedSMEM_allocation_phase
	.type		__nv_reservedSMEM_allocation_phase,@object
	.size		__nv_reservedSMEM_allocation_phase,(.L_0 - __nv_reservedSMEM_allocation_phase)
__nv_reservedSMEM_allocation_phase:
	.zero		1
.L_0:
	.zero		7
	.weak		__nv_reservedSMEM_devtool_atexit_pc
	.type		__nv_reservedSMEM_devtool_atexit_pc,@object
	.size		__nv_reservedSMEM_devtool_atexit_pc,(__nv_reservedSMEM_allocation_mask - __nv_reservedSMEM_devtool_atexit_pc)
__nv_reservedSMEM_devtool_atexit_pc:
	.zero		8
	.weak		__nv_reservedSMEM_allocation_mask
	.type		__nv_reservedSMEM_allocation_mask,@object
	.size		__nv_reservedSMEM_allocation_mask,(.L_2 - __nv_reservedSMEM_allocation_mask)
__nv_reservedSMEM_allocation_mask:
	.zero		4
.L_2:


//--------------------- .nv.constant0.matmul_kernel --------------------------
	.section	.nv.constant0.matmul_kernel,"a",@progbits
	.sectionflags	@""
	.align	4
.nv.constant0.matmul_kernel:
	.zero		976


//--------------------- SYMBOLS --------------------------

	.type		.nv.reservedSmem.offset0,@object
	.size		.nv.reservedSmem.offset0,0x4
	.type		.nv.reservedSmem.cap,@object
	.size		.nv.reservedSmem.cap,0x4
